def gluon_wgmma(
    a_ptr,
    b_ptr,
    c_ptr,
    M,
    N,
    K,
    stride_am,
    stride_bk,
    stride_cm,
    BLOCK_M: gl.constexpr,
    BLOCK_N: gl.constexpr,
    BLOCK_K: gl.constexpr,
    DTYPE: gl.constexpr,
    A_LAYOUT: gl.constexpr,
    B_LAYOUT: gl.constexpr,
    C_LAYOUT: gl.constexpr,
    B_SHAPE: gl.constexpr,
    TRANS_B: gl.constexpr,
    NUM_BUFFERS: gl.constexpr,
    NUM_WARPS: gl.constexpr,
):
    a_desc = tma.make_tensor_descriptor(
        a_ptr, [M, K], [stride_am, 1], [BLOCK_M, BLOCK_K], A_LAYOUT
    )
    b_desc = tma.make_tensor_descriptor(
        b_ptr,
        [N, K] if TRANS_B else [K, N],
        [stride_bk, 1],
        B_SHAPE,
        B_LAYOUT,
    )
    c_desc = tma.make_tensor_descriptor(
        c_ptr, [M, N], [stride_cm, 1], [BLOCK_M, BLOCK_N], C_LAYOUT
    )

    a_bufs = gl.allocate_shared_memory(
        DTYPE, [NUM_BUFFERS, BLOCK_M, BLOCK_K], A_LAYOUT
    )
    b_bufs = gl.allocate_shared_memory(DTYPE, [NUM_BUFFERS] + B_SHAPE, B_LAYOUT)

    pid_m = gl.program_id(0)
    pid_n = gl.program_id(1)
    off_m = pid_m * BLOCK_M
    off_n = pid_n * BLOCK_N

    mma_layout: gl.constexpr = pick_wgmma_layout(DTYPE, BLOCK_M, BLOCK_N, NUM_WARPS)
    acc = warpgroup_mma_init(
        gl.zeros((BLOCK_M, BLOCK_N), dtype=gl.float32, layout=mma_layout)
    )

    bars = gl.allocate_shared_memory(
        gl.int64, [NUM_BUFFERS, 1], mbarrier.MBarrierLayout()
    )
    for i in gl.static_range(NUM_BUFFERS):
        mbarrier.init(bars.index(i), count=1)
    idx = 0
    phase = 0

    for k in range(0, K, BLOCK_K):
        a = a_bufs.index(idx)
        b = b_bufs.index(idx)
        bar = bars.index(idx)
        mbarrier.expect(bar, a_desc.block_type.nbytes + b_desc.block_type.nbytes)
        tma.async_copy_global_to_shared(a_desc, [off_m, k], bar, a)
        tma.async_copy_global_to_shared(
            b_desc, [off_n, k] if TRANS_B else [k, off_n], bar, b
        )
        mbarrier.wait(bar, phase=phase)

        if TRANS_B:
            b = b.permute((1, 0))
        acc = warpgroup_mma_wait(num_outstanding=0, deps=(acc,))
        acc = warpgroup_mma(a, b, acc, is_async=True)

        idx += 1
        if idx == NUM_BUFFERS:
            idx = 0
            phase ^= 1

    acc = warpgroup_mma_wait(num_outstanding=0, deps=(acc,))
    for i in gl.static_range(NUM_BUFFERS):
        mbarrier.invalidate(bars.index(i))

    c_smem = gl.allocate_shared_memory(DTYPE, [BLOCK_M, BLOCK_N], C_LAYOUT)
    c_smem.store(acc.to(DTYPE))
    fence_async_shared()
    tma.async_copy_shared_to_global(c_desc, [off_m, off_n], c_smem)
    tma.store_wait(pendings=0)

# config = {"BLOCK_K": 128, "BLOCK_M": 256, "BLOCK_N": 256, "arch": "sm_90", "dtype": "fp16", "num_buffers": 4, "num_warps": 8, "trans_b": 0}
# arch = sm_90


// ===== COMPILED SASS (sm_90a) =====

	.target	sm_90a

	.elftype	@"ET_EXEC"


//--------------------- .note.nv.tkinfo           --------------------------
	.section	.note.nv.tkinfo,"",@"SHT_NOTE"
	.sectionflags	@"SHF_NOTE_NV_TKINFO"
	.tkinfo
        /*0018*/ 	.word	0x00000002
        /*0030*/ 	.string	""
        /*0030*/ 	.string	"ptxas"
        /*0030*/ 	.string	"Cuda compilation tools, release 13.0, V13.0.88"
        /*0030*/ 	.string	"Build cuda_13.0.r13.0/compiler.36424714_0"
        /*0030*/ 	.string	"-v  -suppress-debug-info  -lineinfo  -arch sm_90a "



//--------------------- .note.nv.cuinfo           --------------------------
	.section	.note.nv.cuinfo,"",@"SHT_NOTE"
	.sectionflags	@"SHF_NOTE_NV_CUINFO"
        /*0018*/ 	.short	0x0002
        /*001a*/ 	.short	0x005a
        /*001c*/ 	.short	0x0082
	.zero		2


//--------------------- .nv.info                  --------------------------
	.section	.nv.info,"",@"SHT_CUDA_INFO"
	.align	4


	//----- nvinfo : EIATTR_REGCOUNT
	.align		4
        /*0000*/ 	.byte	0x04, 0x2f
        /*0002*/ 	.short	(.L_1 - .L_0)
	.align		4
.L_0:
        /*0004*/ 	.word	index@(gluon_wgmma)
        /*0008*/ 	.word	0x000000ff


	//----- nvinfo : EIATTR_FRAME_SIZE
	.align		4
.L_1:
        /*000c*/ 	.byte	0x04, 0x11
        /*000e*/ 	.short	(.L_3 - .L_2)
	.align		4
.L_2:
        /*0010*/ 	.word	index@(gluon_wgmma)
        /*0014*/ 	.word	0x00000270


	//----- nvinfo : EIATTR_MIN_STACK_SIZE
	.align		4
.L_3:
        /*0018*/ 	.byte	0x04, 0x12
        /*001a*/ 	.short	(.L_5 - .L_4)
	.align		4
.L_4:
        /*001c*/ 	.word	index@(gluon_wgmma)
        /*0020*/ 	.word	0x00000270
.L_5:


//--------------------- .nv.compat                --------------------------
	.section	.nv.compat,"",@"SHT_CUDA_COMPAT_INFO"
	.align	4
        /*0000*/ 	.byte	0x02, 0x09, 0x01, 0x00, 0x02, 0x02, 0x04, 0x00, 0x02, 0x05, 0x05, 0x00, 0x03, 0x07, 0x01, 0x01
        /*0010*/ 	.byte	0x02, 0x03, 0x03, 0x00, 0x02, 0x06, 0x01, 0x00, 0x04, 0x0b, 0x08, 0x00, 0x00, 0x00, 0x00, 0x00
        /*0020*/ 	.byte	0x00, 0x00, 0x00, 0x00


//--------------------- .nv.info.gluon_wgmma      --------------------------
	.section	.nv.info.gluon_wgmma,"",@"SHT_CUDA_INFO"
	.sectionflags	@""
	.align	4


	//----- nvinfo : EIATTR_CUDA_API_VERSION
	.align		4
        /*0000*/ 	.byte	0x04, 0x37
        /*0002*/ 	.short	(.L_7 - .L_6)
.L_6:
        /*0004*/ 	.word	0x00000082


	//----- nvinfo : EIATTR_KPARAM_INFO
	.align		4
.L_7:
        /*0008*/ 	.byte	0x04, 0x17
        /*000a*/ 	.short	(.L_9 - .L_8)
.L_8:
        /*000c*/ 	.word	0x00000000
        /*0010*/ 	.short	0x000a
        /*0012*/ 	.short	0x0048
        /*0014*/ 	.byte	0x00, 0xf4, 0x21, 0x00


	//----- nvinfo : EIATTR_KPARAM_INFO
	.align		4
.L_9:
        /*0018*/ 	.byte	0x04, 0x17
        /*001a*/ 	.short	(.L_11 - .L_10)
.L_10:
        /*001c*/ 	.word	0x00000000
        /*0020*/ 	.short	0x0009
        /*0022*/ 	.short	0x0040
        /*0024*/ 	.byte	0x00, 0xf4, 0x21, 0x00


	//----- nvinfo : EIATTR_KPARAM_INFO
	.align		4
.L_11:
        /*0028*/ 	.byte	0x04, 0x17
        /*002a*/ 	.short	(.L_13 - .L_12)
.L_12:
        /*002c*/ 	.word	0x00000000
        /*0030*/ 	.short	0x0008
        /*0032*/ 	.short	0x0038
        /*0034*/ 	.byte	0x00, 0xf0, 0x21, 0x00


	//----- nvinfo : EIATTR_KPARAM_INFO
	.align		4
.L_13:
        /*0038*/ 	.byte	0x04, 0x17
        /*003a*/ 	.short	(.L_15 - .L_14)
.L_14:
        /*003c*/ 	.word	0x00000000
        /*0040*/ 	.short	0x0007
        /*0042*/ 	.short	0x0030
        /*0044*/ 	.byte	0x00, 0xf0, 0x21, 0x00


	//----- nvinfo : EIATTR_KPARAM_INFO
	.align		4
.L_15:
        /*0048*/ 	.byte	0x04, 0x17
        /*004a*/ 	.short	(.L_17 - .L_16)
.L_16:
        /*004c*/ 	.word	0x00000000
        /*0050*/ 	.short	0x0006
        /*0052*/ 	.short	0x0028
        /*0054*/ 	.byte	0x00, 0xf0, 0x21, 0x00


	//----- nvinfo : EIATTR_KPARAM_INFO
	.align		4
.L_17:
        /*0058*/ 	.byte	0x04, 0x17
        /*005a*/ 	.short	(.L_19 - .L_18)
.L_18:
        /*005c*/ 	.word	0x00000000
        /*0060*/ 	.short	0x0005
        /*0062*/ 	.short	0x0020
        /*0064*/ 	.byte	0x00, 0xf0, 0x11, 0x00


	//----- nvinfo : EIATTR_KPARAM_INFO
	.align		4
.L_19:
        /*0068*/ 	.byte	0x04, 0x17
        /*006a*/ 	.short	(.L_21 - .L_20)
.L_20:
        /*006c*/ 	.word	0x00000000
        /*0070*/ 	.short	0x0004
        /*0072*/ 	.short	0x001c
        /*0074*/ 	.byte	0x00, 0xf0, 0x11, 0x00


	//----- nvinfo : EIATTR_KPARAM_INFO
	.align		4
.L_21:
        /*0078*/ 	.byte	0x04, 0x17
        /*007a*/ 	.short	(.L_23 - .L_22)
.L_22:
        /*007c*/ 	.word	0x00000000
        /*0080*/ 	.short	0x0003
        /*0082*/ 	.short	0x0018
        /*0084*/ 	.byte	0x00, 0xf0, 0x11, 0x00


	//----- nvinfo : EIATTR_KPARAM_INFO
	.align		4
.L_23:
        /*0088*/ 	.byte	0x04, 0x17
        /*008a*/ 	.short	(.L_25 - .L_24)
.L_24:
        /*008c*/ 	.word	0x00000000
        /*0090*/ 	.short	0x0002
        /*0092*/ 	.short	0x0010
        /*0094*/ 	.byte	0x00, 0xf4, 0x21, 0x00


	//----- nvinfo : EIATTR_KPARAM_INFO
	.align		4
.L_25:
        /*0098*/ 	.byte	0x04, 0x17
        /*009a*/ 	.short	(.L_27 - .L_26)
.L_26:
        /*009c*/ 	.word	0x00000000
        /*00a0*/ 	.short	0x0001
        /*00a2*/ 	.short	0x0008
        /*00a4*/ 	.byte	0x00, 0xf4, 0x21, 0x00


	//----- nvinfo : EIATTR_KPARAM_INFO
	.align		4
.L_27:
        /*00a8*/ 	.byte	0x04, 0x17
        /*00aa*/ 	.short	(.L_29 - .L_28)
.L_28:
        /*00ac*/ 	.word	0x00000000
        /*00b0*/ 	.short	0x0000
        /*00b2*/ 	.short	0x0000
        /*00b4*/ 	.byte	0x00, 0xf4, 0x21, 0x00


	//----- nvinfo : EIATTR_SPARSE_MMA_MASK
	.align		4
.L_29:
        /*00b8*/ 	.byte	0x03, 0x50
        /*00ba*/ 	.short	0x0000


	//----- nvinfo : EIATTR_MAXREG_COUNT
	.align		4
        /*00bc*/ 	.byte	0x03, 0x1b
        /*00be*/ 	.short	0x00ff


	//----- nvinfo : EIATTR_NUM_BARRIERS
	.align		4
        /*00c0*/ 	.byte	0x02, 0x4c
        /*00c2*/ 	.byte	0x01
	.zero		1


	//----- nvinfo : EIATTR_ANNOTATIONS
	.align		4
        /*00c4*/ 	.byte	0x04, 0x55
        /*00c6*/ 	.short	(.L_31 - .L_30)


	//   ....[0]....
.L_30:
        /*00c8*/ 	.word	0x00000001
        /*00cc*/ 	.byte	0x50, 0x11, 0x00, 0x00, 0x01, 0x00, 0x00, 0x00, 0xa0, 0x12, 0x00, 0x00, 0x01, 0x00, 0x00, 0x00
        /* <DEDUP_REMOVED lines=272> */
        /*11dc*/ 	.byte	0x70, 0x48, 0x00, 0x00, 0x01, 0x00, 0x00, 0x00, 0x80, 0x48, 0x00, 0x00


	//----- nvinfo : EIATTR_MERCURY_ISA_VERSION
	.align		4
.L_31:
        /*11e8*/ 	.byte	0x03, 0x5f
        /*11ea*/ 	.short	0x0101


	//----- nvinfo : EIATTR_INT_WARP_WIDE_INSTR_OFFSETS
	.align		4
        /*11ec*/ 	.byte	0x04, 0x31
        /*11ee*/ 	.short	(.L_33 - .L_32)


	//   ....[0]....
.L_32:
        /*11f0*/ 	.word	0x000012d0


	//   ....[1]....
        /*11f4*/ 	.word	0x000012f0


	//   ....[2]....
        /*11f8*/ 	.word	0x00001310


	//   ....[3]....
        /*11fc*/ 	.word	0x00001430


	//   ....[4]....
        /*1200*/ 	.word	0x00001450


	//   ....[5]....
        /*1204*/ 	.word	0x00002d80


	//   ....[6]....
        /*1208*/ 	.word	0x00002d90


	//   ....[7]....
        /*120c*/ 	.word	0x00002e10


	//   ....[8]....
        /*1210*/ 	.word	0x00002e40


	//   ....[9]....
        /*1214*/ 	.word	0x00004bd0


	//   ....[10]....
        /*1218*/ 	.word	0x00004bf0


	//----- nvinfo : EIATTR_COOP_GROUP_MASK_REGIDS
	.align		4
.L_33:
        /*121c*/ 	.byte	0x04, 0x29
        /*121e*/ 	.short	(.L_35 - .L_34)


	//   ....[0]....
.L_34:
        /*1220*/ 	.word	0xffffffff


	//   ....[1]....
        /*1224*/ 	.word	0xffffffff


	//   ....[2]....
        /*1228*/ 	.word	0xffffffff


	//----- nvinfo : EIATTR_COOP_GROUP_INSTR_OFFSETS
	.align		4
.L_35:
        /*122c*/ 	.byte	0x04, 0x28
        /*122e*/ 	.short	(.L_37 - .L_36)


	//   ....[0]....
.L_36:
        /*1230*/ 	.word	0x00000160


	//   ....[1]....
        /*1234*/ 	.word	0x00000730


	//   ....[2]....
        /*1238*/ 	.word	0x00000ce0


	//----- nvinfo : EIATTR_MBARRIER_INSTR_OFFSETS
	.align		4
.L_37:
        /*123c*/ 	.byte	0x04, 0x39
        /*123e*/ 	.short	(.L_39 - .L_38)


	//   ....[0]....
.L_38:
        /*1240*/ 	.word	0x00001b40
        /*1244*/ 	.word	0x000000ff
        /*1248*/ 	.word	0x00080000
        /*124c*/ 	.short	0x0100
        /*124e*/ 	.byte	0x37
	.zero		1


	//   ....[1]....
        /*1250*/ 	.word	0x00001cf0
        /*1254*/ 	.word	0x000000ff
        /*1258*/ 	.word	0x00080008
        /*125c*/ 	.short	0x0100
        /*125e*/ 	.byte	0x37
	.zero		1


	//   ....[2]....
        /*1260*/ 	.word	0x00001ea0
        /*1264*/ 	.word	0x000000ff
        /*1268*/ 	.word	0x00080010
        /*126c*/ 	.short	0x0100
        /*126e*/ 	.byte	0x37
	.zero		1


	//   ....[3]....
        /*1270*/ 	.word	0x00002050
        /*1274*/ 	.word	0x000000ff
        /*1278*/ 	.word	0x00080018
        /*127c*/ 	.short	0x0100
        /*127e*/ 	.byte	0x37
	.zero		1


	//   ....[4]....
        /*1280*/ 	.word	0x00002ed0
        /*1284*/ 	.word	0x000000ff
        /*1288*/ 	.word	0x00080000
        /*128c*/ 	.short	0x010a
        /*128e*/ 	.byte	0x16
	.zero		1


	//   ....[5]....
        /*1290*/ 	.word	0x00003fd0
        /*1294*/ 	.word	0x000000ff
        /*1298*/ 	.word	0x00080000
        /*129c*/ 	.short	0x0108
        /*129e*/ 	.byte	0x37
	.zero		1


	//   ....[6]....
        /*12a0*/ 	.word	0x00004040
        /*12a4*/ 	.word	0x000000ff
        /*12a8*/ 	.word	0x00080008
        /*12ac*/ 	.short	0x0108
        /*12ae*/ 	.byte	0x37
	.zero		1


	//   ....[7]....
        /*12b0*/ 	.word	0x000040b0
        /*12b4*/ 	.word	0x000000ff
        /*12b8*/ 	.word	0x00080010
        /*12bc*/ 	.short	0x0108
        /*12be*/ 	.byte	0x37
	.zero		1


	//   ....[8]....
        /*12c0*/ 	.word	0x00004a00
        /*12c4*/ 	.word	0x000000ff
        /*12c8*/ 	.word	0x00080018
        /*12cc*/ 	.short	0x0108
        /*12ce*/ 	.byte	0x37
	.zero		1


	//   ....[9]....
        /*12d0*/ 	.word	0x00005490
        /*12d4*/ 	.word	0x000000ff
        /*12d8*/ 	.word	0x00080000
        /*12dc*/ 	.short	0x010a
        /*12de*/ 	.byte	0x16
	.zero		1


	//----- nvinfo : EIATTR_NUM_MBARRIERS
	.align		4
.L_39:
        /*12e0*/ 	.byte	0x03, 0x38
        /*12e2*/ 	.short	0x0004


	//----- nvinfo : EIATTR_EXIT_INSTR_OFFSETS
	.align		4
        /*12e4*/ 	.byte	0x04, 0x1c
        /*12e6*/ 	.short	(.L_41 - .L_40)


	//   ....[0]....
.L_40:
        /*12e8*/ 	.word	0x00005480


	//----- nvinfo : EIATTR_REQNTID
	.align		4
.L_41:
        /*12ec*/ 	.byte	0x04, 0x10
        /*12ee*/ 	.short	(.L_43 - .L_42)
.L_42:
        /*12f0*/ 	.word	0x00000100
        /*12f4*/ 	.word	0x00000001
        /*12f8*/ 	.word	0x00000001


	//----- nvinfo : EIATTR_CRS_STACK_SIZE
	.align		4
.L_43:
        /*12fc*/ 	.byte	0x04, 0x1e
        /*12fe*/ 	.short	(.L_45 - .L_44)
.L_44:
        /*1300*/ 	.word	0x00000000


	//----- nvinfo : EIATTR_CBANK_PARAM_SIZE
	.align		4
.L_45:
        /*1304*/ 	.byte	0x03, 0x19
        /*1306*/ 	.short	0x0050


	//----- nvinfo : EIATTR_PARAM_CBANK
	.align		4
        /*1308*/ 	.byte	0x04, 0x0a
        /*130a*/ 	.short	(.L_47 - .L_46)
	.align		4
.L_46:
        /*130c*/ 	.word	index@(.nv.constant0.gluon_wgmma)
        /*1310*/ 	.short	0x0210
        /*1312*/ 	.short	0x0050


	//----- nvinfo : EIATTR_SW_WAR
	.align		4
.L_47:
        /*1314*/ 	.byte	0x04, 0x36
        /*1316*/ 	.short	(.L_49 - .L_48)
.L_48:
        /*1318*/ 	.word	0x00000008
.L_49:


//--------------------- .nv.callgraph             --------------------------
	.section	.nv.callgraph,"",@"SHT_CUDA_CALLGRAPH"
	.align	4
	.sectionentsize	8
	.align		4
        /*0000*/ 	.word	0x00000000
	.align		4
        /*0004*/ 	.word	0xffffffff
	.align		4
        /*0008*/ 	.word	0x00000000
	.align		4
        /*000c*/ 	.word	0xfffffffe
	.align		4
        /*0010*/ 	.word	0x00000000
	.align		4
        /*0014*/ 	.word	0xfffffffd
	.align		4
        /*0018*/ 	.word	0x00000000
	.align		4
        /*001c*/ 	.word	0xfffffffc


//--------------------- .text.gluon_wgmma         --------------------------
	.section	.text.gluon_wgmma,"ax",@progbits
	.align	128
        .global         gluon_wgmma
        .type           gluon_wgmma,@function
        .size           gluon_wgmma,(.L_x_52 - gluon_wgmma)
        .other          gluon_wgmma,@"STO_CUDA_ENTRY STV_DEFAULT"
gluon_wgmma:
.text.gluon_wgmma:
[----:B------:R-:W1:Y:S01]  /*0000*/  LDC R1, c[0x0][0x28] ;  /* 0x00000a00ff017b82 */ /* 0x000e620000000800 */
[----:B------:R-:W2:Y:S07]  /*0010*/  S2R R20, SR_TID.X ;  /* 0x0000000000147919 */ /* 0x000eae0000002100 */
[----:B------:R-:W3:Y:S01]  /*0020*/  S2UR UR4, SR_CgaCtaId ;  /* 0x00000000000479c3 */ /* 0x000ee20000008800 */
[----:B------:R-:W-:Y:S01]  /*0030*/  UMOV UR55, 0x400 ;  /* 0x0000040000377882 */ /* 0x000fe20000000000 */
[----:B------:R-:W-:Y:S01]  /*0040*/  ULDC UR6, c[0x0][0xc] ;  /* 0x0000030000067ab9 */ /* 0x000fe20000000800 */
[----:B------:R-:W-:Y:S01]  /*0050*/  ULDC.64 UR48, c[0x0][0x250] ;  /* 0x0000940000307ab9 */ /* 0x000fe20000000a00 */
[----:B------:R-:W-:Y:S01]  /*0060*/  BSSY B0, `(.L_x_0) ;  /* 0x000001f000007945 */ /* 0x000fe20003800000 */
[----:B-1----:R-:W-:-:S03]  /*0070*/  VIADD R1, R1, 0xfffffd90 ;  /* 0xfffffd9001017836 */ /* 0x002fc60000000000 */
[----:B------:R-:W1:Y:S08]  /*0080*/  LDC R6, c[0x0][0x228] ;  /* 0x00008a00ff067b82 */ /* 0x000e700000000800 */
[----:B------:R-:W4:Y:S08]  /*0090*/  LDC R13, c[0x0][0x230] ;  /* 0x00008c00ff0d7b82 */ /* 0x000f300000000800 */
[----:B------:R-:W-:Y:S01]  /*00a0*/  S2UR UR50, SR_CTAID.Y ;  /* 0x00000000003279c3 */ /* 0x000fe20000002600 */
[----:B---3--:R-:W-:-:S03]  /*00b0*/  ULEA UR55, UR4, UR55, 0x18 ;  /* 0x0000003704377291 */ /* 0x008fc6000f8ec03f */
[----:B------:R-:W-:Y:S01]  /*00c0*/  ULDC UR4, c[0x0][0x10] ;  /* 0x0000040000047ab9 */ /* 0x000fe20000000800 */
[----:B--2---:R-:W-:-:S03]  /*00d0*/  LOP3.LUT R3, R20, 0xff, RZ, 0xc0, !PT ;  /* 0x000000ff14037812 */ /* 0x004fc600078ec0ff */
[----:B------:R-:W2:Y:S01]  /*00e0*/  S2UR UR5, SR_CTAID.Z ;  /* 0x00000000000579c3 */ /* 0x000ea20000002700 */
[----:B-1----:R-:W-:Y:S01]  /*00f0*/  VIADD R6, R6, 0xffffffff ;  /* 0xffffffff06067836 */ /* 0x002fe20000000000 */
[C---:B------:R-:W-:Y:S02]  /*0100*/  ISETP.GE.U32.AND P0, PT, R3.reuse, 0x20, PT ;  /* 0x000000200300780c */ /* 0x040fe40003f06070 */
[C---:B------:R-:W-:Y:S02]  /*0110*/  ISETP.NE.U32.AND P2, PT, R3.reuse, RZ, PT ;  /* 0x000000ff0300720c */ /* 0x040fe40003f45070 */
[----:B------:R-:W-:Y:S02]  /*0120*/  LEA R12, R3, UR55, 0x2 ;  /* 0x00000037030c7c11 */ /* 0x000fe4000f8e10ff */
[----:B------:R-:W1:Y:S01]  /*0130*/  S2UR UR51, SR_CTAID.X ;  /* 0x00000000003379c3 */ /* 0x000e620000002500 */
[----:B----4-:R-:W-:-:S06]  /*0140*/  VIADD R8, R13, 0xffffffff ;  /* 0xffffffff0d087836 */ /* 0x010fcc0000000000 */
[----:B------:R3:W-:Y:S01]  /*0150*/  @!P0 STS [R12], RZ ;  /* 0x000000ff0c008388 */ /* 0x0007e20000000800 */
[----:B------:R-:W-:-:S03]  /*0160*/  NOP ;  /* 0x0000000000007918 */ /* 0x000fc60000000000 */
[----:B------:R3:W-:Y:S01]  /*0170*/  @!P2 STS [UR55+0x24], R6 ;  /* 0x00002406ff00a988 */ /* 0x0007e20008000837 */
[----:B--2---:R-:W-:-:S03]  /*0180*/  UIMAD UR4, UR5, UR4, UR50 ;  /* 0x00000004050472a4 */ /* 0x004fc6000f8e0232 */
[----:B------:R3:W-:Y:S01]  /*0190*/  @!P2 STS [UR55+0x20], R8 ;  /* 0x00002008ff00a988 */ /* 0x0007e20008000837 */
[----:B-1----:R-:W-:-:S04]  /*01a0*/  UIMAD UR4, UR4, UR6, UR51 ;  /* 0x00000006040472a4 */ /* 0x002fc8000f8e0233 */
[----:B------:R-:W-:-:S04]  /*01b0*/  UIMAD UR8, UR4, 0x180, URZ ;  /* 0x00000180040878a4 */ /* 0x000fc8000f8e023f */
[----:B------:R-:W-:-:S04]  /*01c0*/  UIADD3 UR4, UP0, UR8, UR48, URZ ;  /* 0x0000003008047290 */ /* 0x000fc8000ff1e03f */
[----:B------:R-:W-:Y:S01]  /*01d0*/  ULEA.HI.X.SX32 UR5, UR8, UR49, 0x1, UP0 ;  /* 0x0000003108057291 */ /* 0x000fe200080f0e3f */
[----:B---3--:R-:W-:Y:S11]  /*01e0*/  @P2 BRA `(.L_x_1) ;  /* 0x0000000000182947 */ /* 0x008ff60003800000 */
[----:B------:R-:W1:Y:S01]  /*01f0*/  LDS R0, [UR55+0x8] ;  /* 0x00000837ff007984 */ /* 0x000e620008000800 */
[----:B------:R-:W2:Y:S01]  /*0200*/  LDC.64 R10, c[0x0][0x210] ;  /* 0x00008400ff0a7b82 */ /* 0x000ea20000000a00 */
[----:B------:R-:W-:Y:S02]  /*0210*/  IMAD.MOV.U32 R5, RZ, RZ, 0x70 ;  /* 0x00000070ff057424 */ /* 0x000fe400078e00ff */
[----:B--2---:R2:W-:Y:S03]  /*0220*/  STS.64 [UR55], R10 ;  /* 0x0000000aff007988 */ /* 0x0045e60008000a37 */
[----:B-1----:R-:W-:-:S05]  /*0230*/  LOP3.LUT R0, R0, 0x10, R5, 0xd8, !PT ;  /* 0x0000001000007812 */ /* 0x002fca00078ed805 */
[----:B------:R2:W-:Y:S02]  /*0240*/  STS [UR55+0x8], R0 ;  /* 0x00000800ff007988 */ /* 0x0005e40008000837 */
.L_x_1:
[----:B------:R-:W-:Y:S05]  /*0250*/  BSYNC B0 ;  /* 0x0000000000007941 */ /* 0x000fea0003800000 */
.L_x_0:
[----:B------:R-:W-:Y:S04]  /*0260*/  BSSY B0, `(.L_x_2) ;  /* 0x000000a000007945 */ /* 0x000fe80003800000 */
[----:B------:R-:W-:Y:S05]  /*0270*/  @P2 BRA `(.L_x_3) ;  /* 0x0000000000202947 */ /* 0x000fea0003800000 */
[----:B--2---:R-:W1:Y:S01]  /*0280*/  LDS R0, [UR55+0x34] ;  /* 0x00003437ff007984 */ /* 0x004e620008000800 */
[----:B------:R-:W-:Y:S02]  /*0290*/  IMAD.MOV.U32 R5, RZ, RZ, 0x3f000000 ;  /* 0x3f000000ff057424 */ /* 0x000fe400078e00ff */
[----:B------:R-:W-:Y:S01]  /*02a0*/  @!P2 IMAD.MOV.U32 R2, RZ, RZ, 0xff ;  /* 0x000000ffff02a424 */ /* 0x000fe200078e00ff */
[----:B------:R-:W2:Y:S02]  /*02b0*/  @!P2 LDS R7, [UR55+0x38] ;  /* 0x00003837ff07a984 */ /* 0x000ea40008000800 */
[----:B-1----:R-:W-:Y:S02]  /*02c0*/  LOP3.LUT R0, R0, 0xff000000, R5, 0xb8, !PT ;  /* 0xff00000000007812 */ /* 0x002fe400078eb805 */
[----:B--2---:R-:W-:-:S03]  /*02d0*/  @!P2 LOP3.LUT R2, R7, 0xff, R2, 0xb8, !PT ;  /* 0x000000ff0702a812 */ /* 0x004fc600078eb802 */
[----:B------:R1:W-:Y:S04]  /*02e0*/  STS [UR55+0x34], R0 ;  /* 0x00003400ff007988 */ /* 0x0003e80008000837 */
[----:B------:R1:W-:Y:S02]  /*02f0*/  @!P2 STS [UR55+0x38], R2 ;  /* 0x00003802ff00a988 */ /* 0x0003e40008000837 */
.L_x_3:
[----:B------:R-:W-:Y:S05]  /*0300*/  BSYNC B0 ;  /* 0x0000000000007941 */ /* 0x000fea0003800000 */
.L_x_2:
[----:B------:R-:W-:Y:S04]  /*0310*/  BSSY B0, `(.L_x_4) ;  /* 0x000000e000007945 */ /* 0x000fe80003800000 */
[----:B------:R-:W-:Y:S05]  /*0320*/  @P2 BRA `(.L_x_5) ;  /* 0x0000000000302947 */ /* 0x000fea0003800000 */
[----:B-1----:R-:W1:Y:S01]  /*0330*/  LDS R2, [UR55+0x34] ;  /* 0x00003437ff027984 */ /* 0x002e620008000800 */
[----:B------:R-:W3:Y:S03]  /*0340*/  LDC.64 R4, c[0x0][0x238] ;  /* 0x00008e00ff047b82 */ /* 0x000ee60000000a00 */
[----:B--2---:R-:W2:Y:S01]  /*0350*/  LDS R0, [UR55+0x1c] ;  /* 0x00001c37ff007984 */ /* 0x004ea20008000800 */
[C---:B---3--:R-:W-:Y:S01]  /*0360*/  SHF.L.U64.HI R5, R4.reuse, 0x1, R5 ;  /* 0x0000000104057819 */ /* 0x048fe20000010205 */
[----:B------:R-:W-:-:S03]  /*0370*/  IMAD.SHL.U32 R4, R4, 0x2, RZ ;  /* 0x0000000204047824 */ /* 0x000fc600078e00ff */
[--C-:B------:R-:W-:Y:S02]  /*0380*/  SHF.R.U32.HI R7, RZ, 0x4, R5.reuse ;  /* 0x00000004ff077819 */ /* 0x100fe40000011605 */
[----:B------:R-:W-:-:S05]  /*0390*/  SHF.R.U64 R4, R4, 0x4, R5 ;  /* 0x0000000404047819 */ /* 0x000fca0000001205 */
[----:B------:R3:W-:Y:S01]  /*03a0*/  STS [UR55+0xc], R4 ;  /* 0x00000c04ff007988 */ /* 0x0007e20008000837 */
[----:B-1----:R-:W-:Y:S02]  /*03b0*/  LOP3.LUT R2, R2, 0x7, RZ, 0xb8, !PT ;  /* 0x0000000702027812 */ /* 0x002fe400078eb8ff */
[----:B--2---:R-:W-:-:S03]  /*03c0*/  LOP3.LUT R0, R0, 0xf, R7, 0xb8, !PT ;  /* 0x0000000f00007812 */ /* 0x004fc600078eb807 */
[----:B------:R3:W-:Y:S04]  /*03d0*/  STS [UR55+0x34], R2 ;  /* 0x00003402ff007988 */ /* 0x0007e80008000837 */
[----:B------:R3:W-:Y:S02]  /*03e0*/  STS [UR55+0x1c], R0 ;  /* 0x00001c00ff007988 */ /* 0x0007e40008000837 */
.L_x_5:
[----:B------:R-:W-:Y:S05]  /*03f0*/  BSYNC B0 ;  /* 0x0000000000007941 */ /* 0x000fea0003800000 */
.L_x_4:
[----:B------:R-:W-:Y:S04]  /*0400*/  BSSY B1, `(.L_x_6) ;  /* 0x000001b000017945 */ /* 0x000fe80003800000 */
[----:B------:R-:W-:Y:S01]  /*0410*/  BSSY B0, `(.L_x_7) ;  /* 0x0000016000007945 */ /* 0x000fe20003800000 */
[----:B-123--:R-:W-:-:S03]  /*0420*/  IMAD.MOV.U32 R0, RZ, RZ, RZ ;  /* 0x000000ffff007224 */ /* 0x00efc600078e00ff */
[----:B------:R-:W-:Y:S05]  /*0430*/  @P2 BRA `(.L_x_8) ;  /* 0x0000000000202947 */ /* 0x000fea0003800000 */
[----:B------:R-:W1:Y:S02]  /*0440*/  LDS R2, [UR55+0x34] ;  /* 0x00003437ff027984 */ /* 0x000e640008000800 */
[----:B-1----:R-:W-:-:S05]  /*0450*/  LOP3.LUT R2, R2, 0x38, RZ, 0xb8, !PT ;  /* 0x0000003802027812 */ /* 0x002fca00078eb8ff */
[----:B------:R1:W-:Y:S01]  /*0460*/  STS [UR55+0x34], R2 ;  /* 0x00003402ff007988 */ /* 0x0003e20008000837 */
[----:B------:R-:W-:Y:S05]  /*0470*/  @P2 BRA `(.L_x_9) ;  /* 0x0000000000202947 */ /* 0x000fea0003800000 */
[----:B-1----:R-:W1:Y:S01]  /*0480*/  LDS R2, [UR55+0x8] ;  /* 0x00000837ff027984 */ /* 0x002e620008000800 */
[----:B------:R-:W-:-:S05]  /*0490*/  IMAD.MOV.U32 R5, RZ, RZ, 0x780 ;  /* 0x00000780ff057424 */ /* 0x000fca00078e00ff */
[----:B-1----:R-:W-:-:S05]  /*04a0*/  LOP3.LUT R2, R2, 0x300, R5, 0xd8, !PT ;  /* 0x0000030002027812 */ /* 0x002fca00078ed805 */
[----:B------:R1:W-:Y:S02]  /*04b0*/  STS [UR55+0x8], R2 ;  /* 0x00000802ff007988 */ /* 0x0003e40008000837 */
.L_x_8:
[----:B------:R-:W-:Y:S05]  /*04c0*/  @P2 BRA `(.L_x_10) ;  /* 0x0000000000282947 */ /* 0x000fea0003800000 */
[----:B-1----:R-:W1:Y:S02]  /*04d0*/  LDS R2, [UR55+0x8] ;  /* 0x00000837ff027984 */ /* 0x002e640008000800 */
[----:B-1----:R-:W-:-:S05]  /*04e0*/  LOP3.LUT R2, R2, 0x1800, RZ, 0xb8, !PT ;  /* 0x0000180002027812 */ /* 0x002fca00078eb8ff */
[----:B------:R2:W-:Y:S02]  /*04f0*/  STS [UR55+0x8], R2 ;  /* 0x00000802ff007988 */ /* 0x0005e40008000837 */
.L_x_9:
[----:B------:R-:W-:Y:S05]  /*0500*/  @P2 BREAK B0 ;  /* 0x0000000000002942 */ /* 0x000fea0003800000 */
[----:B------:R-:W-:Y:S05]  /*0510*/  @P2 BRA `(.L_x_11) ;  /* 0x0000000000242947 */ /* 0x000fea0003800000 */
[----:B------:R-:W3:Y:S01]  /*0520*/  LDS R5, [UR55+0x8] ;  /* 0x00000837ff057984 */ /* 0x000ee20008000800 */
[----:B-12---:R-:W-:-:S05]  /*0530*/  IMAD.MOV.U32 R2, RZ, RZ, 0x6000 ;  /* 0x00006000ff027424 */ /* 0x006fca00078e00ff */
[----:B---3--:R-:W-:-:S04]  /*0540*/  LOP3.LUT R2, R5, 0x6000, R2, 0xd8, !PT ;  /* 0x0000600005027812 */ /* 0x008fc800078ed802 */
[----:B------:R-:W-:-:S05]  /*0550*/  LOP3.LUT R2, R2, 0x400000, RZ, 0xb8, !PT ;  /* 0x0040000002027812 */ /* 0x000fca00078eb8ff */
[----:B------:R2:W-:Y:S02]  /*0560*/  STS [UR55+0x8], R2 ;  /* 0x00000802ff007988 */ /* 0x0005e40008000837 */
.L_x_10:
[----:B------:R-:W-:Y:S05]  /*0570*/  BSYNC B0 ;  /* 0x0000000000007941 */ /* 0x000fea0003800000 */
.L_x_7:
[----:B-12---:R-:W1:Y:S02]  /*0580*/  @!P2 LDS R2, [UR55+0x8] ;  /* 0x00000837ff02a984 */ /* 0x006e640008000800 */
[----:B-1----:R-:W-:-:S05]  /*0590*/  @!P2 LOP3.LUT R2, R2, 0x8000, RZ, 0xb8, !PT ;  /* 0x000080000202a812 */ /* 0x002fca00078eb8ff */
[----:B------:R3:W-:Y:S02]  /*05a0*/  @!P2 STS [UR55+0x8], R2 ;  /* 0x00000802ff00a988 */ /* 0x0007e40008000837 */
.L_x_11:
[----:B------:R-:W-:Y:S05]  /*05b0*/  BSYNC B1 ;  /* 0x0000000000017941 */ /* 0x000fea0003800000 */
.L_x_6:
[----:B------:R-:W-:Y:S05]  /*05c0*/  WARPSYNC.ALL ;  /* 0x0000000000007948 */ /* 0x000fea0003800000 */
[----:B------:R-:W4:Y:S02]  /*05d0*/  LDC R7, c[0x0][0x22c] ;  /* 0x00008b00ff077b82 */ /* 0x000f240000000800 */
[----:B----4-:R-:W-:Y:S01]  /*05e0*/  VIADD R7, R7, 0xffffffff ;  /* 0xffffffff07077836 */ /* 0x010fe20000000000 */
[----:B------:R-:W-:Y:S06]  /*05f0*/  @P0 BRA `(.L_x_12) ;  /* 0x0000000000280947 */ /* 0x000fec0003800000 */
[----:B-123--:R-:W1:Y:S01]  /*0600*/  S2R R2, SR_LANEID ;  /* 0x0000000000027919 */ /* 0x00ee620000000000 */
[----:B------:R-:W-:Y:S05]  /*0610*/  WARPSYNC.ALL ;  /* 0x0000000000007948 */ /* 0x000fea0003800000 */
[----:B-1----:R-:W-:-:S05]  /*0620*/  IMAD.SHL.U32 R2, R2, 0x4, RZ ;  /* 0x0000000402027824 */ /* 0x002fca00078e00ff */
[----:B------:R-:W1:Y:S01]  /*0630*/  LDS R9, [R2+UR55] ;  /* 0x0000003702097984 */ /* 0x000e620008000800 */
[----:B------:R-:W-:-:S05]  /*0640*/  IADD3 R4, P1, R2, UR4, RZ ;  /* 0x0000000402047c10 */ /* 0x000fca000ff3e0ff */
[----:B------:R-:W-:-:S05]  /*0650*/  IMAD.X R5, RZ, RZ, UR5, P1 ;  /* 0x00000005ff057e24 */ /* 0x000fca00088e06ff */
[----:B-1----:R4:W5:Y:S01]  /*0660*/  ATOMG.E.EXCH.STRONG.GPU PT, RZ, [R4], R9 ;  /* 0x0000000904ff73a8 */ /* 0x00296200041ee100 */
[----:B------:R-:W-:-:S04]  /*0670*/  DEPBAR {5,4,3,2,1,0} ;  /* 0x0000003f0000791a */ /* 0x000fc80000000000 */
[----:B------:R4:W-:Y:S01]  /*0680*/  UTMACCTL.IV [UR4] ;  /* 0x00000000040079b9 */ /* 0x0009e20008000000 */
[----:B------:R-:W-:Y:S01]  /*0690*/  NOP ;  /* 0x0000000000007918 */ /* 0x000fe20000000000 */
.L_x_12:
[----:B------:R-:W-:Y:S05]  /*06a0*/  @P0 BRA `(.L_x_13) ;  /* 0x00000000000c0947 */ /* 0x000fea0003800000 */
[----:B------:R0:W-:Y:S01]  /*06b0*/  UTMACMDFLUSH ;  /* 0x00000000000079b7 */ /* 0x0001e20000000000 */
[----:B------:R-:W-:Y:S05]  /*06c0*/  @P0 BRA `(.L_x_13) ;  /* 0x0000000000040947 */ /* 0x000fea0003800000 */
[----:B------:R-:W-:-:S04]  /*06d0*/  DEPBAR.LE SB0, 0x0 ;  /* 0x000080000000791a */ /* 0x000fc80000000000 */
.L_x_13:
[----:B------:R-:W-:Y:S05]  /*06e0*/  WARPSYNC.ALL ;  /* 0x0000000000007948 */ /* 0x000fea0003800000 */
[----:B-----5:R-:W-:Y:S06]  /*06f0*/  BAR.SYNC.DEFER_BLOCKING 0x0 ;  /* 0x0000000000007b1d */ /* 0x020fec0000010000 */
[----:B------:R-:W-:Y:S02]  /*0700*/  BSSY B1, `(.L_x_14) ;  /* 0x000000b000017945 */ /* 0x000fe40003800000 */
[----:B------:R-:W-:Y:S06]  /*0710*/  BAR.SYNC.DEFER_BLOCKING 0x0 ;  /* 0x0000000000007b1d */ /* 0x000fec0000010000 */
[----:B------:R1:W-:Y:S01]  /*0720*/  @!P0 STS [R12], RZ ;  /* 0x000000ff0c008388 */ /* 0x0003e20000000800 */
[----:B------:R-:W-:Y:S01]  /*0730*/  NOP ;  /* 0x0000000000007918 */ /* 0x000fe20000000000 */
[----:B------:R-:W-:Y:S05]  /*0740*/  @P2 BRA `(.L_x_15) ;  /* 0x0000000000182947 */ /* 0x000fea0003800000 */
[----:B-123--:R-:W1:Y:S01]  /*0750*/  LDS R2, [UR55+0x8] ;  /* 0x00000837ff027984 */ /* 0x00ee620008000800 */
[----:B------:R-:W2:Y:S01]  /*0760*/  LDC.64 R10, c[0x0][0x218] ;  /* 0x00008600ff0a7b82 */ /* 0x000ea20000000a00 */
[----:B----4-:R-:W-:Y:S02]  /*0770*/  IMAD.MOV.U32 R5, RZ, RZ, 0x70 ;  /* 0x00000070ff057424 */ /* 0x010fe400078e00ff */
[----:B--2---:R2:W-:Y:S03]  /*0780*/  STS.64 [UR55], R10 ;  /* 0x0000000aff007988 */ /* 0x0045e60008000a37 */
[----:B-1----:R-:W-:-:S05]  /*0790*/  LOP3.LUT R2, R2, 0x10, R5, 0xd8, !PT ;  /* 0x0000001002027812 */ /* 0x002fca00078ed805 */
[----:B------:R2:W-:Y:S02]  /*07a0*/  STS [UR55+0x8], R2 ;  /* 0x00000802ff007988 */ /* 0x0005e40008000837 */
.L_x_15:
[----:B----4-:R-:W-:Y:S05]  /*07b0*/  BSYNC B1 ;  /* 0x0000000000017941 */ /* 0x010fea0003800000 */
.L_x_14:
[----:B------:R-:W-:Y:S04]  /*07c0*/  BSSY B1, `(.L_x_16) ;  /* 0x000000a000017945 */ /* 0x000fe80003800000 */
[----:B------:R-:W-:Y:S05]  /*07d0*/  @P2 BRA `(.L_x_17) ;  /* 0x0000000000202947 */ /* 0x000fea0003800000 */
[----:B-123--:R-:W1:Y:S01]  /*07e0*/  LDS R2, [UR55+0x34] ;  /* 0x00003437ff027984 */ /* 0x00ee620008000800 */
[----:B------:R-:W-:Y:S02]  /*07f0*/  IMAD.MOV.U32 R9, RZ, RZ, 0x3f000000 ;  /* 0x3f000000ff097424 */ /* 0x000fe400078e00ff */
[----:B------:R-:W-:Y:S01]  /*0800*/  @!P2 IMAD.MOV.U32 R4, RZ, RZ, 0x7f ;  /* 0x0000007fff04a424 */ /* 0x000fe200078e00ff */
[----:B------:R-:W2:Y:S02]  /*0810*/  @!P2 LDS R5, [UR55+0x38] ;  /* 0x00003837ff05a984 */ /* 0x000ea40008000800 */
[----:B-1----:R-:W-:Y:S02]  /*0820*/  LOP3.LUT R2, R2, 0xff000000, R9, 0xb8, !PT ;  /* 0xff00000002027812 */ /* 0x002fe400078eb809 */
[----:B--2---:R-:W-:-:S03]  /*0830*/  @!P2 LOP3.LUT R4, R5, 0xff, R4, 0xb8, !PT ;  /* 0x000000ff0504a812 */ /* 0x004fc600078eb804 */
[----:B------:R4:W-:Y:S04]  /*0840*/  STS [UR55+0x34], R2 ;  /* 0x00003402ff007988 */ /* 0x0009e80008000837 */
[----:B------:R4:W-:Y:S02]  /*0850*/  @!P2 STS [UR55+0x38], R4 ;  /* 0x00003804ff00a988 */ /* 0x0009e40008000837 */
.L_x_17:
[----:B------:R-:W-:Y:S05]  /*0860*/  BSYNC B1 ;  /* 0x0000000000017941 */ /* 0x000fea0003800000 */
.L_x_16:
[----:B------:R-:W-:Y:S04]  /*0870*/  BSSY B1, `(.L_x_18) ;  /* 0x0000004000017945 */ /* 0x000fe80003800000 */
[----:B------:R-:W-:Y:S05]  /*0880*/  @P2 BRA `(.L_x_19) ;  /* 0x0000000000082947 */ /* 0x000fea0003800000 */
[----:B------:R1:W-:Y:S04]  /*0890*/  STS [UR55+0x24], R8 ;  /* 0x00002408ff007988 */ /* 0x0003e80008000837 */
[----:B------:R1:W-:Y:S02]  /*08a0*/  STS [UR55+0x20], R7 ;  /* 0x00002007ff007988 */ /* 0x0003e40008000837 */
.L_x_19:
[----:B------:R-:W-:Y:S05]  /*08b0*/  BSYNC B1 ;  /* 0x0000000000017941 */ /* 0x000fea0003800000 */
.L_x_18:
[----:B------:R-:W-:Y:S04]  /*08c0*/  BSSY B1, `(.L_x_20) ;  /* 0x000000e000017945 */ /* 0x000fe80003800000 */
[----:B------:R-:W-:Y:S05]  /*08d0*/  @P2 BRA `(.L_x_21) ;  /* 0x0000000000302947 */ /* 0x000fea0003800000 */
[----:B----4-:R-:W4:Y:S01]  /*08e0*/  LDS R4, [UR55+0x34] ;  /* 0x00003437ff047984 */ /* 0x010f220008000800 */
[----:B--2---:R-:W2:Y:S03]  /*08f0*/  LDC.64 R10, c[0x0][0x240] ;  /* 0x00009000ff0a7b82 */ /* 0x004ea60000000a00 */
[----:B-1-3--:R-:W1:Y:S01]  /*0900*/  LDS R2, [UR55+0x1c] ;  /* 0x00001c37ff027984 */ /* 0x00ae620008000800 */
[C---:B--2---:R-:W-:Y:S01]  /*0910*/  SHF.L.U64.HI R8, R10.reuse, 0x1, R11 ;  /* 0x000000010a087819 */ /* 0x044fe2000001020b */
[----:B------:R-:W-:-:S03]  /*0920*/  IMAD.SHL.U32 R5, R10, 0x2, RZ ;  /* 0x000000020a057824 */ /* 0x000fc600078e00ff */
[--C-:B------:R-:W-:Y:S02]  /*0930*/  SHF.R.U32.HI R9, RZ, 0x4, R8.reuse ;  /* 0x00000004ff097819 */ /* 0x100fe40000011608 */
[----:B------:R-:W-:-:S05]  /*0940*/  SHF.R.U64 R5, R5, 0x4, R8 ;  /* 0x0000000405057819 */ /* 0x000fca0000001208 */
[----:B------:R2:W-:Y:S01]  /*0950*/  STS [UR55+0xc], R5 ;  /* 0x00000c05ff007988 */ /* 0x0005e20008000837 */
[----:B----4-:R-:W-:Y:S02]  /*0960*/  LOP3.LUT R4, R4, 0x7, RZ, 0xb8, !PT ;  /* 0x0000000704047812 */ /* 0x010fe400078eb8ff */
[----:B-1----:R-:W-:-:S03]  /*0970*/  LOP3.LUT R2, R2, 0xf, R9, 0xb8, !PT ;  /* 0x0000000f02027812 */ /* 0x002fc600078eb809 */
[----:B------:R2:W-:Y:S04]  /*0980*/  STS [UR55+0x34], R4 ;  /* 0x00003404ff007988 */ /* 0x0005e80008000837 */
[----:B------:R2:W-:Y:S02]  /*0990*/  STS [UR55+0x1c], R2 ;  /* 0x00001c02ff007988 */ /* 0x0005e40008000837 */
.L_x_21:
[----:B------:R-:W-:Y:S05]  /*09a0*/  BSYNC B1 ;  /* 0x0000000000017941 */ /* 0x000fea0003800000 */
.L_x_20:
[----:B------:R-:W-:Y:S04]  /*09b0*/  BSSY B2, `(.L_x_22) ;  /* 0x000001a000027945 */ /* 0x000fe80003800000 */
[----:B------:R-:W-:Y:S04]  /*09c0*/  BSSY B1, `(.L_x_23) ;  /* 0x0000015000017945 */ /* 0x000fe80003800000 */
[----:B------:R-:W-:Y:S05]  /*09d0*/  @P2 BRA `(.L_x_24) ;  /* 0x0000000000202947 */ /* 0x000fea0003800000 */
[----:B-1234-:R-:W1:Y:S02]  /*09e0*/  LDS R2, [UR55+0x34] ;  /* 0x00003437ff027984 */ /* 0x01ee640008000800 */
[----:B-1----:R-:W-:-:S05]  /*09f0*/  LOP3.LUT R2, R2, 0x38, RZ, 0xb8, !PT ;  /* 0x0000003802027812 */ /* 0x002fca00078eb8ff */
[----:B------:R1:W-:Y:S01]  /*0a00*/  STS [UR55+0x34], R2 ;  /* 0x00003402ff007988 */ /* 0x0003e20008000837 */
[----:B------:R-:W-:Y:S05]  /*0a10*/  @P2 BRA `(.L_x_25) ;  /* 0x0000000000202947 */ /* 0x000fea0003800000 */
[----:B-1----:R-:W1:Y:S01]  /*0a20*/  LDS R2, [UR55+0x8] ;  /* 0x00000837ff027984 */ /* 0x002e620008000800 */
[----:B------:R-:W-:-:S05]  /*0a30*/  IMAD.MOV.U32 R5, RZ, RZ, 0x780 ;  /* 0x00000780ff057424 */ /* 0x000fca00078e00ff */
[----:B-1----:R-:W-:-:S05]  /*0a40*/  LOP3.LUT R2, R2, 0x300, R5, 0xd8, !PT ;  /* 0x0000030002027812 */ /* 0x002fca00078ed805 */
[----:B------:R1:W-:Y:S02]  /*0a50*/  STS [UR55+0x8], R2 ;  /* 0x00000802ff007988 */ /* 0x0003e40008000837 */
.L_x_24:
[----:B------:R-:W-:Y:S05]  /*0a60*/  @P2 BRA `(.L_x_26) ;  /* 0x0000000000282947 */ /* 0x000fea0003800000 */
[----:B-1234-:R-:W1:Y:S02]  /*0a70*/  LDS R2, [UR55+0x8] ;  /* 0x00000837ff027984 */ /* 0x01ee640008000800 */
[----:B-1----:R-:W-:-:S05]  /*0a80*/  LOP3.LUT R2, R2, 0x1800, RZ, 0xb8, !PT ;  /* 0x0000180002027812 */ /* 0x002fca00078eb8ff */
[----:B------:R2:W-:Y:S02]  /*0a90*/  STS [UR55+0x8], R2 ;  /* 0x00000802ff007988 */ /* 0x0005e40008000837 */
.L_x_25:
[----:B------:R-:W-:Y:S05]  /*0aa0*/  @P2 BREAK B1 ;  /* 0x0000000000012942 */ /* 0x000fea0003800000 */
[----:B------:R-:W-:Y:S05]  /*0ab0*/  @P2 BRA `(.L_x_27) ;  /* 0x0000000000242947 */ /* 0x000fea0003800000 */
[----:B-12---:R-:W1:Y:S01]  /*0ac0*/  LDS R2, [UR55+0x8] ;  /* 0x00000837ff027984 */ /* 0x006e620008000800 */
[----:B------:R-:W-:-:S05]  /*0ad0*/  IMAD.MOV.U32 R5, RZ, RZ, 0x6000 ;  /* 0x00006000ff057424 */ /* 0x000fca00078e00ff */
[----:B-1----:R-:W-:-:S04]  /*0ae0*/  LOP3.LUT R2, R2, 0x6000, R5, 0xd8, !PT ;  /* 0x0000600002027812 */ /* 0x002fc800078ed805 */
[----:B------:R-:W-:-:S05]  /*0af0*/  LOP3.LUT R2, R2, 0x400000, RZ, 0xb8, !PT ;  /* 0x0040000002027812 */ /* 0x000fca00078eb8ff */
[----:B------:R1:W-:Y:S02]  /*0b00*/  STS [UR55+0x8], R2 ;  /* 0x00000802ff007988 */ /* 0x0003e40008000837 */
.L_x_26:
[----:B------:R-:W-:Y:S05]  /*0b10*/  BSYNC B1 ;  /* 0x0000000000017941 */ /* 0x000fea0003800000 */
.L_x_23:
[----:B-1234-:R-:W1:Y:S02]  /*0b20*/  @!P2 LDS R2, [UR55+0x8] ;  /* 0x00000837ff02a984 */ /* 0x01ee640008000800 */
[----:B-1----:R-:W-:-:S05]  /*0b30*/  @!P2 LOP3.LUT R2, R2, 0x8000, RZ, 0xb8, !PT ;  /* 0x000080000202a812 */ /* 0x002fca00078eb8ff */
[----:B------:R3:W-:Y:S02]  /*0b40*/  @!P2 STS [UR55+0x8], R2 ;  /* 0x00000802ff00a988 */ /* 0x0007e40008000837 */
.L_x_27:
[----:B------:R-:W-:Y:S05]  /*0b50*/  BSYNC B2 ;  /* 0x0000000000027941 */ /* 0x000fea0003800000 */
.L_x_22:
[----:B------:R-:W-:Y:S05]  /*0b60*/  WARPSYNC.ALL ;  /* 0x0000000000007948 */ /* 0x000fea0003800000 */
[----:B------:R-:W-:-:S04]  /*0b70*/  UIADD3 UR7, UR8, 0x80, URZ ;  /* 0x0000008008077890 */ /* 0x000fc8000fffe03f */
[----:B------:R-:W-:-:S04]  /*0b80*/  UIADD3 UR6, UP0, UR7, UR48, URZ ;  /* 0x0000003007067290 */ /* 0x000fc8000ff1e03f */
[----:B------:R-:W-:Y:S01]  /*0b90*/  ULEA.HI.X.SX32 UR7, UR7, UR49, 0x1, UP0 ;  /* 0x0000003107077291 */ /* 0x000fe200080f0e3f */
[----:B------:R-:W-:Y:S11]  /*0ba0*/  @P0 BRA `(.L_x_28) ;  /* 0x0000000000280947 */ /* 0x000ff60003800000 */
        /* <DEDUP_REMOVED lines=10> */
.L_x_28:
[----:B------:R-:W-:Y:S05]  /*0c50*/  @P0 BRA `(.L_x_29) ;  /* 0x00000000000c0947 */ /* 0x000fea0003800000 */
[----:B------:R0:W-:Y:S01]  /*0c60*/  UTMACMDFLUSH ;  /* 0x00000000000079b7 */ /* 0x0001e20000000000 */
[----:B------:R-:W-:Y:S05]  /*0c70*/  @P0 BRA `(.L_x_29) ;  /* 0x0000000000040947 */ /* 0x000fea0003800000 */
[----:B------:R-:W-:-:S04]  /*0c80*/  DEPBAR.LE SB0, 0x0 ;  /* 0x000080000000791a */ /* 0x000fc80000000000 */
.L_x_29:
        /* <DEDUP_REMOVED lines=8> */
[----:B----4-:R-:W2:Y:S01]  /*0d10*/  LDC.64 R8, c[0x0][0x220] ;  /* 0x00008800ff087b82 */ /* 0x010ea20000000a00 */
[----:B------:R-:W-:Y:S02]  /*0d20*/  IMAD.MOV.U32 R5, RZ, RZ, 0x70 ;  /* 0x00000070ff057424 */ /* 0x000fe400078e00ff */
[----:B--2---:R2:W-:Y:S03]  /*0d30*/  STS.64 [UR55], R8 ;  /* 0x00000008ff007988 */ /* 0x0045e60008000a37 */
[----:B-1----:R-:W-:-:S05]  /*0d40*/  LOP3.LUT R2, R2, 0x10, R5, 0xd8, !PT ;  /* 0x0000001002027812 */ /* 0x002fca00078ed805 */
[----:B------:R2:W-:Y:S02]  /*0d50*/  STS [UR55+0x8], R2 ;  /* 0x00000802ff007988 */ /* 0x0005e40008000837 */
.L_x_31:
[----:B----4-:R-:W-:Y:S05]  /*0d60*/  BSYNC B2 ;  /* 0x0000000000027941 */ /* 0x010fea0003800000 */
.L_x_30:
[----:B------:R-:W-:Y:S04]  /*0d70*/  BSSY B3, `(.L_x_32) ;  /* 0x0000011000037945 */ /* 0x000fe80003800000 */
[----:B------:R-:W-:Y:S04]  /*0d80*/  BSSY B2, `(.L_x_33) ;  /* 0x000000e000027945 */ /* 0x000fe80003800000 */
[----:B------:R-:W-:Y:S05]  /*0d90*/  @P2 BRA `(.L_x_34) ;  /* 0x0000000000242947 */ /* 0x000fea0003800000 */
[----:B-123--:R-:W1:Y:S01]  /*0da0*/  LDS R2, [UR55+0x34] ;  /* 0x00003437ff027984 */ /* 0x00ee620008000800 */
[----:B------:R-:W-:-:S05]  /*0db0*/  IMAD.MOV.U32 R5, RZ, RZ, 0x3f000000 ;  /* 0x3f000000ff057424 */ /* 0x000fca00078e00ff */
[----:B-1----:R-:W-:-:S05]  /*0dc0*/  LOP3.LUT R2, R2, 0xff000000, R5, 0xb8, !PT ;  /* 0xff00000002027812 */ /* 0x002fca00078eb805 */
[----:B------:R1:W-:Y:S01]  /*0dd0*/  STS [UR55+0x34], R2 ;  /* 0x00003402ff007988 */ /* 0x0003e20008000837 */
[----:B------:R-:W-:Y:S05]  /*0de0*/  @P2 BRA `(.L_x_35) ;  /* 0x00000000001c2947 */ /* 0x000fea0003800000 */
[----:B-1----:R-:W1:Y:S01]  /*0df0*/  LDS R2, [UR55+0x38] ;  /* 0x00003837ff027984 */ /* 0x002e620008000800 */
[----:B------:R-:W-:-:S05]  /*0e00*/  IMAD.MOV.U32 R5, RZ, RZ, 0xff ;  /* 0x000000ffff057424 */ /* 0x000fca00078e00ff */
[----:B-1----:R-:W-:-:S05]  /*0e10*/  LOP3.LUT R2, R2, 0xff, R5, 0xb8, !PT ;  /* 0x000000ff02027812 */ /* 0x002fca00078eb805 */
[----:B------:R4:W-:Y:S02]  /*0e20*/  STS [UR55+0x38], R2 ;  /* 0x00003802ff007988 */ /* 0x0009e40008000837 */
.L_x_34:
[----:B------:R-:W-:Y:S05]  /*0e30*/  @P2 BREAK B2 ;  /* 0x0000000000022942 */ /* 0x000fea0003800000 */
[----:B------:R-:W-:Y:S05]  /*0e40*/  @P2 BRA `(.L_x_36) ;  /* 0x00000000000c2947 */ /* 0x000fea0003800000 */
[----:B------:R1:W-:Y:S02]  /*0e50*/  STS [UR55+0x20], R7 ;  /* 0x00002007ff007988 */ /* 0x0003e40008000837 */
.L_x_35:
[----:B------:R-:W-:Y:S05]  /*0e60*/  BSYNC B2 ;  /* 0x0000000000027941 */ /* 0x000fea0003800000 */
.L_x_33:
[----:B------:R1:W-:Y:S02]  /*0e70*/  @!P2 STS [UR55+0x24], R6 ;  /* 0x00002406ff00a988 */ /* 0x0003e40008000837 */
.L_x_36:
[----:B------:R-:W-:Y:S05]  /*0e80*/  BSYNC B3 ;  /* 0x0000000000037941 */ /* 0x000fea0003800000 */
.L_x_32:
[----:B------:R-:W-:Y:S05]  /*0e90*/  WARPSYNC.ALL ;  /* 0x0000000000007948 */ /* 0x000fea0003800000 */
[----:B------:R-:W-:Y:S04]  /*0ea0*/  BSSY B3, `(.L_x_37) ;  /* 0x000000e000037945 */ /* 0x000fe80003800000 */
[----:B------:R-:W-:Y:S05]  /*0eb0*/  @P2 BRA `(.L_x_38) ;  /* 0x0000000000302947 */ /* 0x000fea0003800000 */
[----:B------:R-:W5:Y:S01]  /*0ec0*/  LDS R4, [UR55+0x34] ;  /* 0x00003437ff047984 */ /* 0x000f620008000800 */
[----:B--2---:R-:W2:Y:S03]  /*0ed0*/  LDC.64 R8, c[0x0][0x248] ;  /* 0x00009200ff087b82 */ /* 0x004ea60000000a00 */
[----:B-1-34-:R-:W1:Y:S01]  /*0ee0*/  LDS R2, [UR55+0x1c] ;  /* 0x00001c37ff027984 */ /* 0x01ae620008000800 */
[C---:B--2---:R-:W-:Y:S01]  /*0ef0*/  SHF.L.U64.HI R6, R8.reuse, 0x1, R9 ;  /* 0x0000000108067819 */ /* 0x044fe20000010209 */
[----:B------:R-:W-:-:S03]  /*0f00*/  IMAD.SHL.U32 R5, R8, 0x2, RZ ;  /* 0x0000000208057824 */ /* 0x000fc600078e00ff */
[--C-:B------:R-:W-:Y:S02]  /*0f10*/  SHF.R.U32.HI R7, RZ, 0x4, R6.reuse ;  /* 0x00000004ff077819 */ /* 0x100fe40000011606 */
[----:B------:R-:W-:-:S05]  /*0f20*/  SHF.R.U64 R5, R5, 0x4, R6 ;  /* 0x0000000405057819 */ /* 0x000fca0000001206 */
[----:B------:R2:W-:Y:S01]  /*0f30*/  STS [UR55+0xc], R5 ;  /* 0x00000c05ff007988 */ /* 0x0005e20008000837 */
[----:B-----5:R-:W-:Y:S02]  /*0f40*/  LOP3.LUT R4, R4, 0x7, RZ, 0xb8, !PT ;  /* 0x0000000704047812 */ /* 0x020fe400078eb8ff */
[----:B-1----:R-:W-:-:S03]  /*0f50*/  LOP3.LUT R2, R2, 0xf, R7, 0xb8, !PT ;  /* 0x0000000f02027812 */ /* 0x002fc600078eb807 */
[----:B------:R2:W-:Y:S04]  /*0f60*/  STS [UR55+0x34], R4 ;  /* 0x00003404ff007988 */ /* 0x0005e80008000837 */
[----:B------:R2:W-:Y:S02]  /*0f70*/  STS [UR55+0x1c], R2 ;  /* 0x00001c02ff007988 */ /* 0x0005e40008000837 */
.L_x_38:
[----:B------:R-:W-:Y:S05]  /*0f80*/  BSYNC B3 ;  /* 0x0000000000037941 */ /* 0x000fea0003800000 */
.L_x_37:
        /* <DEDUP_REMOVED lines=11> */
.L_x_41:
[----:B------:R-:W-:Y:S05]  /*1040*/  @P2 BRA `(.L_x_43) ;  /* 0x0000000000282947 */ /* 0x000fea0003800000 */
[----:B-1234-:R-:W1:Y:S02]  /*1050*/  LDS R2, [UR55+0x8] ;  /* 0x00000837ff027984 */ /* 0x01ee640008000800 */
[----:B-1----:R-:W-:-:S05]  /*1060*/  LOP3.LUT R2, R2, 0x1800, RZ, 0xb8, !PT ;  /* 0x0000180002027812 */ /* 0x002fca00078eb8ff */
[----:B------:R2:W-:Y:S02]  /*1070*/  STS [UR55+0x8], R2 ;  /* 0x00000802ff007988 */ /* 0x0005e40008000837 */
.L_x_42:
[----:B------:R-:W-:Y:S05]  /*1080*/  @P2 BREAK B4 ;  /* 0x0000000000042942 */ /* 0x000fea0003800000 */
[----:B------:R-:W-:Y:S05]  /*1090*/  @P2 BRA `(.L_x_44) ;  /* 0x0000000000242947 */ /* 0x000fea0003800000 */
[----:B-12---:R-:W1:Y:S01]  /*10a0*/  LDS R2, [UR55+0x8] ;  /* 0x00000837ff027984 */ /* 0x006e620008000800 */
[----:B------:R-:W-:-:S05]  /*10b0*/  IMAD.MOV.U32 R5, RZ, RZ, 0x6000 ;  /* 0x00006000ff057424 */ /* 0x000fca00078e00ff */
[----:B-1----:R-:W-:-:S04]  /*10c0*/  LOP3.LUT R2, R2, 0x6000, R5, 0xd8, !PT ;  /* 0x0000600002027812 */ /* 0x002fc800078ed805 */
[----:B------:R-:W-:-:S05]  /*10d0*/  LOP3.LUT R2, R2, 0x400000, RZ, 0xb8, !PT ;  /* 0x0040000002027812 */ /* 0x000fca00078eb8ff */
[----:B------:R1:W-:Y:S02]  /*10e0*/  STS [UR55+0x8], R2 ;  /* 0x00000802ff007988 */ /* 0x0003e40008000837 */
.L_x_43:
[----:B------:R-:W-:Y:S05]  /*10f0*/  BSYNC B4 ;  /* 0x0000000000047941 */ /* 0x000fea0003800000 */
.L_x_40:
[----:B-1234-:R-:W1:Y:S02]  /*1100*/  @!P2 LDS R2, [UR55+0x8] ;  /* 0x00000837ff02a984 */ /* 0x01ee640008000800 */
[----:B-1----:R-:W-:-:S05]  /*1110*/  @!P2 LOP3.LUT R2, R2, 0x8000, RZ, 0xb8, !PT ;  /* 0x000080000202a812 */ /* 0x002fca00078eb8ff */
[----:B------:R3:W-:Y:S02]  /*1120*/  @!P2 STS [UR55+0x8], R2 ;  /* 0x00000802ff00a988 */ /* 0x0007e40008000837 */
.L_x_44:
[----:B------:R-:W-:Y:S05]  /*1130*/  BSYNC B3 ;  /* 0x0000000000037941 */ /* 0x000fea0003800000 */
.L_x_39:
[----:B------:R-:W-:Y:S05]  /*1140*/  WARPSYNC.ALL ;  /* 0x0000000000007948 */ /* 0x000fea0003800000 */
[----:B------:R4:W-:Y:S01]  /*1150*/  STL [R1], RZ ;  /* 0x000000ff01007387 */ /* 0x0009e20000100800 */
[----:B------:R-:W-:Y:S01]  /*1160*/  UIADD3 UR8, UR8, 0x100, URZ ;  /* 0x0000010008087890 */ /* 0x000fe2000fffe03f */
[----:B------:R-:W-:Y:S02]  /*1170*/  ISETP.GE.AND P1, PT, R13, 0x1, PT ;  /* 0x000000010d00780c */ /* 0x000fe40003f26270 */
[----:B------:R-:W-:Y:S01]  /*1180*/  SHF.R.U32.HI R6, RZ, 0x5, R20 ;  /* 0x00000005ff067819 */ /* 0x000fe20000011614 */
[----:B------:R-:W-:-:S04]  /*1190*/  UIADD3 UR48, UP0, UR8, UR48, URZ ;  /* 0x0000003008307290 */ /* 0x000fc8000ff1e03f */
[----:B------:R-:W-:Y:S01]  /*11a0*/  ULEA.HI.X.SX32 UR49, UR8, UR49, 0x1, UP0 ;  /* 0x0000003108317291 */ /* 0x000fe200080f0e3f */
[----:B----4-:R-:W-:Y:S11]  /*11b0*/  @P0 BRA `(.L_x_45) ;  /* 0x0000000000280947 */ /* 0x010ff60003800000 */
        /* <DEDUP_REMOVED lines=10> */
.L_x_45:
[----:B------:R-:W-:Y:S05]  /*1260*/  @P0 BRA `(.L_x_46) ;  /* 0x00000000000c0947 */ /* 0x000fea0003800000 */
[----:B------:R0:W-:Y:S01]  /*1270*/  UTMACMDFLUSH ;  /* 0x00000000000079b7 */ /* 0x0001e20000000000 */
[----:B------:R-:W-:Y:S05]  /*1280*/  @P0 BRA `(.L_x_46) ;  /* 0x0000000000040947 */ /* 0x000fea0003800000 */
[----:B------:R-:W-:-:S04]  /*1290*/  DEPBAR.LE SB0, 0x0 ;  /* 0x000080000000791a */ /* 0x000fc80000000000 */
.L_x_46:
[----:B------:R1:W-:Y:S01]  /*12a0*/  STL [R1+0x4], RZ ;  /* 0x000004ff01007387 */ /* 0x0003e20000100800 */
[----:B------:R-:W-:Y:S05]  /*12b0*/  WARPSYNC.ALL ;  /* 0x0000000000007948 */ /* 0x000fea0003800000 */
[----:B------:R1:W-:Y:S01]  /*12c0*/  STL [R1+0x8], RZ ;  /* 0x000008ff01007387 */ /* 0x0003e20000100800 */
[----:B-----5:R-:W-:Y:S01]  /*12d0*/  VOTEU.ALL UP1, P2 ;  /* 0x00000000003f7886 */ /* 0x020fe20001020000 */
[----:B------:R-:W-:Y:S01]  /*12e0*/  UMOV UR8, 0x1 ;  /* 0x0000000100087882 */ /* 0x000fe20000000000 */
[----:B------:R-:W-:Y:S01]  /*12f0*/  VOTEU.ALL UP0, P2 ;  /* 0x00000000003f7886 */ /* 0x000fe20001000000 */
[----:B------:R1:W-:Y:S01]  /*1300*/  STL [R1+0xc], RZ ;  /* 0x00000cff01007387 */ /* 0x0003e20000100800 */
[----:B------:R-:W-:Y:S01]  /*1310*/  VOTEU.ALL UP2, P2 ;  /* 0x00000000003f7886 */ /* 0x000fe20001040000 */
[----:B------:R-:W-:-:S04]  /*1320*/  @!UP1 UIADD3 UR12, -UR8, 0x100000, URZ ;  /* 0x00100000080c9890 */ /* 0x000fc8000fffe13f */
[----:B------:R-:W-:Y:S02]  /*1330*/  @!UP1 USHF.L.U32 UR13, UR12, 0xb, URZ ;  /* 0x0000000b0c0d9899 */ /* 0x000fe4000800063f */
[----:B------:R-:W-:Y:S01]  /*1340*/  @!UP1 USHF.L.U32 UR12, UR12, 0x1, URZ ;  /* 0x000000010c0c9899 */ /* 0x000fe2000800063f */
[----:B------:R-:W-:Y:S01]  /*1350*/  R2UR UR53, R6 ;  /* 0x00000000063572ca */ /* 0x000fe200000e0000 */
[----:B------:R1:W-:Y:S01]  /*1360*/  STL [R1+0x10], RZ ;  /* 0x000010ff01007387 */ /* 0x0003e20000100800 */
[----:B------:R-:W-:-:S04]  /*1370*/  @!UP1 UIADD3 UR14, -UR8, 0x100000, URZ ;  /* 0x00100000080e9890 */ /* 0x000fc8000fffe13f */
[----:B------:R-:W-:Y:S02]  /*1380*/  @!UP1 USHF.L.U32 UR15, UR14, 0xb, URZ ;  /* 0x0000000b0e0f9899 */ /* 0x000fe4000800063f */
[----:B------:R-:W-:Y:S01]  /*1390*/  @!UP1 USHF.L.U32 UR14, UR14, 0x1, URZ ;  /* 0x000000010e0e9899 */ /* 0x000fe2000800063f */
[----:B------:R-:W-:Y:S01]  /*13a0*/  CS2R R24, SRZ ;  /* 0x0000000000187805 */ /* 0x000fe2000001ff00 */
[----:B------:R-:W-:-:S04]  /*13b0*/  @!UP1 UIADD3 UR16, -UR8, 0x100000, URZ ;  /* 0x0010000008109890 */ /* 0x000fc8000fffe13f */
[----:B------:R-:W-:Y:S02]  /*13c0*/  @!UP1 USHF.L.U32 UR17, UR16, 0xb, URZ ;  /* 0x0000000b10119899 */ /* 0x000fe4000800063f */
[----:B------:R-:W-:Y:S01]  /*13d0*/  @!UP1 USHF.L.U32 UR16, UR16, 0x1, URZ ;  /* 0x0000000110109899 */ /* 0x000fe2000800063f */
[----:B------:R1:W-:Y:S01]  /*13e0*/  STL [R1+0x14], RZ ;  /* 0x000014ff01007387 */ /* 0x0003e20000100800 */
[----:B------:R-:W-:-:S04]  /*13f0*/  @!UP1 UIADD3 UR8, -UR8, 0x100000, URZ ;  /* 0x0010000008089890 */ /* 0x000fc8000fffe13f */
[----:B------:R-:W-:Y:S02]  /*1400*/  @!UP1 USHF.L.U32 UR9, UR8, 0xb, URZ ;  /* 0x0000000b08099899 */ /* 0x000fe4000800063f */
[----:B------:R-:W-:Y:S01]  /*1410*/  @!UP1 USHF.L.U32 UR8, UR8, 0x1, URZ ;  /* 0x0000000108089899 */ /* 0x000fe2000800063f */
[----:B------:R-:W-:Y:S01]  /*1420*/  CS2R R26, SRZ ;  /* 0x00000000001a7805 */ /* 0x000fe2000001ff00 */
[----:B------:R-:W-:Y:S01]  /*1430*/  VOTEU.ALL UP1, P2 ;  /* 0x00000000003f7886 */ /* 0x000fe20001020000 */
[----:B------:R1:W-:Y:S01]  /*1440*/  STL [R1+0x18], RZ ;  /* 0x000018ff01007387 */ /* 0x0003e20000100800 */
[----:B------:R-:W-:Y:S01]  /*1450*/  VOTEU.ALL UP3, P2 ;  /* 0x00000000003f7886 */ /* 0x000fe20001060000 */
[----:B------:R-:W-:Y:S01]  /*1460*/  USHF.L.U32 UR54, UR50, 0x8, URZ ;  /* 0x0000000832367899 */ /* 0x000fe2000800063f */
[----:B------:R-:W-:Y:S01]  /*1470*/  CS2R R28, SRZ ;  /* 0x00000000001c7805 */ /* 0x000fe2000001ff00 */
[----:B------:R1:W-:Y:S01]  /*1480*/  STL [R1+0x1c], RZ ;  /* 0x00001cff01007387 */ /* 0x0003e20000100800 */
[----:B------:R-:W-:Y:S01]  /*1490*/  USHF.L.U32 UR11, UR51, 0x8, URZ ;  /* 0x00000008330b7899 */ /* 0x000fe2000800063f */
[----:B------:R-:W-:-:S02]  /*14a0*/  CS2R R30, SRZ ;  /* 0x00000000001e7805 */ /* 0x000fc4000001ff00 */
[----:B------:R-:W-:Y:S01]  /*14b0*/  CS2R R32, SRZ ;  /* 0x0000000000207805 */ /* 0x000fe2000001ff00 */
[----:B------:R1:W-:Y:S01]  /*14c0*/  STL [R1+0x20], RZ ;  /* 0x000020ff01007387 */ /* 0x0003e20000100800 */
[----:B------:R-:W-:Y:S02]  /*14d0*/  CS2R R34, SRZ ;  /* 0x0000000000227805 */ /* 0x000fe4000001ff00 */
[----:B------:R-:W-:Y:S02]  /*14e0*/  CS2R R36, SRZ ;  /* 0x0000000000247805 */ /* 0x000fe4000001ff00 */
[----:B------:R-:W-:Y:S01]  /*14f0*/  CS2R R38, SRZ ;  /* 0x0000000000267805 */ /* 0x000fe2000001ff00 */
[----:B------:R1:W-:Y:S01]  /*1500*/  STL [R1+0x24], RZ ;  /* 0x000024ff01007387 */ /* 0x0003e20000100800 */
[----:B------:R-:W-:Y:S02]  /*1510*/  CS2R R40, SRZ ;  /* 0x0000000000287805 */ /* 0x000fe4000001ff00 */
        /* <DEDUP_REMOVED lines=72> */
[----:B------:R-:W-:Y:S01]  /*19a0*/  CS2R R150, SRZ ;  /* 0x0000000000967805 */ /* 0x000fe2000001ff00 */
[----:B------:R1:W-:Y:S04]  /*19b0*/  STL [R1+0x70], RZ ;  /* 0x000070ff01007387 */ /* 0x0003e80000100800 */
        /* <DEDUP_REMOVED lines=16> */
[----:B------:R1:W-:Y:S01]  /*1ac0*/  STL [R1+0xb4], RZ ;  /* 0x0000b4ff01007387 */ /* 0x0003e20000100800 */
[----:B------:R-:W-:Y:S06]  /*1ad0*/  BAR.SYNC.DEFER_BLOCKING 0x0 ;  /* 0x0000000000007b1d */ /* 0x000fec0000010000 */
[----:B------:R1:W-:Y:S04]  /*1ae0*/  STL [R1+0xb8], RZ ;  /* 0x0000b8ff01007387 */ /* 0x0003e80000100800 */
[----:B------:R1:W-:Y:S04]  /*1af0*/  STL [R1+0xbc], RZ ;  /* 0x0000bcff01007387 */ /* 0x0003e80000100800 */
[----:B------:R1:W-:Y:S04]  /*1b00*/  STL [R1+0xc0], RZ ;  /* 0x0000c0ff01007387 */ /* 0x0003e80000100800 */
[----:B------:R1:W-:Y:S04]  /*1b10*/  STL [R1+0xc4], RZ ;  /* 0x0000c4ff01007387 */ /* 0x0003e80000100800 */
[----:B------:R1:W-:Y:S04]  /*1b20*/  STL [R1+0xc8], RZ ;  /* 0x0000c8ff01007387 */ /* 0x0003e80000100800 */
[----:B------:R-:W2:Y:S02]  /*1b30*/  FENCE.VIEW.ASYNC.S ;  /* 0x00000000000073c6 */ /* 0x000ea40000000000 */
[----:B--2---:R1:W2:Y:S02]  /*1b40*/  @!UP0 SYNCS.EXCH.64 URZ, [UR55+0x80000], UR12 ;  /* 0x0800000c373f85b2 */ /* 0x0042a40008000100 */
        /* <DEDUP_REMOVED lines=20> */
[----:B--2---:R-:W-:Y:S06]  /*1c90*/  BAR.SYNC.DEFER_BLOCKING 0x0 ;  /* 0x0000000000007b1d */ /* 0x004fec0000010000 */
[----:B------:R1:W-:Y:S04]  /*1ca0*/  STL [R1+0x11c], RZ ;  /* 0x00011cff01007387 */ /* 0x0003e80000100800 */
[----:B------:R1:W-:Y:S04]  /*1cb0*/  STL [R1+0x120], RZ ;  /* 0x000120ff01007387 */ /* 0x0003e80000100800 */
[----:B------:R1:W-:Y:S04]  /*1cc0*/  STL [R1+0x124], RZ ;  /* 0x000124ff01007387 */ /* 0x0003e80000100800 */
[----:B------:R1:W-:Y:S04]  /*1cd0*/  STL [R1+0x128], RZ ;  /* 0x000128ff01007387 */ /* 0x0003e80000100800 */
[----:B------:R1:W-:Y:S01]  /*1ce0*/  STL [R1+0x12c], RZ ;  /* 0x00012cff01007387 */ /* 0x0003e20000100800 */
[----:B------:R1:W2:Y:S03]  /*1cf0*/  @!UP1 SYNCS.EXCH.64 URZ, [UR55+0x80008], UR14 ;  /* 0x0800080e373f95b2 */ /* 0x0002a60008000100 */
        /* <DEDUP_REMOVED lines=55> */
[----:B------:R1:W-:Y:S01]  /*2070*/  STL [R1+0x1fc], RZ ;  /* 0x0001fcff01007387 */ /* 0x0003e20000100800 */
[----:B------:R-:W-:Y:S05]  /*2080*/  @!P1 BRA `(.L_x_47) ;  /* 0x0000001c00b89947 */ /* 0x000fea0003800000 */
[----:B------:R1:W-:Y:S01]  /*2090*/  STL [R1], RZ ;  /* 0x000000ff01007387 */ /* 0x0003e20000100800 */
[----:B------:R-:W-:Y:S02]  /*20a0*/  CS2R R24, SRZ ;  /* 0x0000000000187805 */ /* 0x000fe4000001ff00 */
[----:B------:R-:W-:Y:S02]  /*20b0*/  CS2R R26, SRZ ;  /* 0x00000000001a7805 */ /* 0x000fe4000001ff00 */
[----:B------:R-:W-:Y:S01]  /*20c0*/  CS2R R28, SRZ ;  /* 0x00000000001c7805 */ /* 0x000fe2000001ff00 */
[----:B------:R1:W-:Y:S01]  /*20d0*/  STL [R1+0x4], RZ ;  /* 0x000004ff01007387 */ /* 0x0003e20000100800 */
[----:B------:R-:W-:Y:S02]  /*20e0*/  CS2R R30, SRZ ;  /* 0x00000000001e7805 */ /* 0x000fe4000001ff00 */
[----:B------:R-:W-:Y:S02]  /*20f0*/  CS2R R32, SRZ ;  /* 0x0000000000207805 */ /* 0x000fe4000001ff00 */
[----:B------:R-:W-:Y:S01]  /*2100*/  CS2R R34, SRZ ;  /* 0x0000000000227805 */ /* 0x000fe2000001ff00 */
[----:B------:R1:W-:Y:S01]  /*2110*/  STL [R1+0x8], RZ ;  /* 0x000008ff01007387 */ /* 0x0003e20000100800 */
[----:B------:R-:W-:-:S02]  /*2120*/  CS2R R36, SRZ ;  /* 0x0000000000247805 */ /* 0x000fc4000001ff00 */
        /* <DEDUP_REMOVED lines=75> */
[----:B------:R-:W-:Y:S01]  /*25e0*/  CS2R R150, SRZ ;  /* 0x0000000000967805 */ /* 0x000fe2000001ff00 */
[----:B------:R-:W-:Y:S01]  /*25f0*/  UMOV UR52, URZ ;  /* 0x0000003f00347c82 */ /* 0x000fe20008000000 */
[----:B-1----:R-:W-:Y:S01]  /*2600*/  UMOV UR15, URZ ;  /* 0x0000003f000f7c82 */ /* 0x002fe20008000000 */
        /* <DEDUP_REMOVED lines=105> */
[----:B--2---:R1:W-:Y:S02]  /*2ca0*/  STL [R1+0x1fc], RZ ;  /* 0x0001fcff01007387 */ /* 0x0043e40000100800 */
.L_x_49:
[----:B------:R-:W-:Y:S01]  /*2cb0*/  BAR.SYNC.DEFER_BLOCKING 0x0 ;  /* 0x0000000000007b1d */ /* 0x000fe20000010000 */
[----:B------:R-:W-:Y:S01]  /*2cc0*/  ULEA UR22, UR52, UR55, 0x3 ;  /* 0x0000003734167291 */ /* 0x000fe2000f8e183f */
[----:B---3--:R-:W-:Y:S01]  /*2cd0*/  @!P2 IMAD.MOV.U32 R2, RZ, RZ, 0x20000 ;  /* 0x00020000ff02a424 */ /* 0x008fe200078e00ff */
[----:B------:R-:W-:Y:S01]  /*2ce0*/  ELECT P0, URZ, PT ;  /* 0x00000000003f782f */ /* 0x000fe20003800000 */
[----:B------:R-:W-:-:S03]  /*2cf0*/  ULEA UR20, UR52, UR55, 0x10 ;  /* 0x0000003734147291 */ /* 0x000fc6000f8e803f */
[----:B------:R-:W-:Y:S01]  /*2d00*/  ISETP.LT.U32.AND P0, PT, R3, 0x40, P0 ;  /* 0x000000400300780c */ /* 0x000fe20000701070 */
[----:B------:R-:W-:Y:S01]  /*2d10*/  ULOP3.LUT UR10, UR53, 0x1, URZ, 0xc0, !UPT ;  /* 0x00000001350a7892 */ /* 0x000fe2000f8ec03f */
[----:B------:R-:W-:-:S03]  /*2d20*/  ELECT P1, URZ, PT ;  /* 0x00000000003f782f */ /* 0x000fc60003820000 */
[----:B------:R-:W-:Y:S02]  /*2d30*/  ULEA UR8, UR10, UR20, 0xf ;  /* 0x000000140a087291 */ /* 0x000fe4000f8e783f */
[----:B------:R-:W-:Y:S01]  /*2d40*/  ULEA UR10, UR10, UR15, 0x6 ;  /* 0x0000000f0a0a7291 */ /* 0x000fe2000f8e303f */
[----:B------:R-:W-:Y:S01]  /*2d50*/  ISETP.LT.U32.AND P1, PT, R3, 0x80, P1 ;  /* 0x000000800300780c */ /* 0x000fe20000f21070 */
[----:B------:R-:W-:Y:S02]  /*2d60*/  ULOP3.LUT UR12, UR53, 0x3, URZ, 0xc0, !UPT ;  /* 0x00000003350c7892 */ /* 0x000fe4000f8ec03f */
[----:B------:R-:W-:Y:S02]  /*2d70*/  UIADD3 UR21, UR20, 0x40000, URZ ;  /* 0x0004000014157890 */ /* 0x000fe4000fffe03f */
[----:B------:R-:W-:Y:S01]  /*2d80*/  VOTEU.ANY UP0, P0 ;  /* 0x00000000003f7886 */ /* 0x000fe20000000100 */
[----:B------:R-:W-:Y:S01]  /*2d90*/  VOTEU.ANY UP2, P0 ;  /* 0x00000000003f7886 */ /* 0x000fe20000040100 */
[----:B------:R-:W-:Y:S01]  /*2da0*/  ULEA UR14, UR12, UR54, 0x6 ;  /* 0x000000360c0e7291 */ /* 0x000fe2000f8e303f */
[----:B------:R2:W-:Y:S01]  /*2db0*/  @!P2 SYNCS.ARRIVE.TRANS64 RZ, [UR22+0x80000], R2 ;  /* 0x08000002ffffa9a7 */ /* 0x0005e20008000016 */
[----:B------:R3:W-:Y:S06]  /*2dc0*/  MEMBAR.ALL.CTA ;  /* 0x0000000000007992 */ /* 0x0007ec0000008000 */
[----:B---3--:R-:W3:Y:S01]  /*2dd0*/  FENCE.VIEW.ASYNC.S ;  /* 0x00000000000073c6 */ /* 0x008ee20000000000 */
[----:B------:R-:W-:Y:S01]  /*2de0*/  @UP0 UIADD3 UR9, UR22, 0x80000, URZ ;  /* 0x0008000016090890 */ /* 0x000fe2000fffe03f */
[----:B------:R-:W-:Y:S01]  /*2df0*/  @UP0 UMOV UR16, UR4 ;  /* 0x0000000400100c82 */ /* 0x000fe20008000000 */
[----:B------:R-:W-:Y:S01]  /*2e00*/  @UP0 UMOV UR17, UR5 ;  /* 0x0000000500110c82 */ /* 0x000fe20008000000 */
[----:B---3--:R-:W-:Y:S01]  /*2e10*/  VOTEU.ANY UP1, P1 ;  /* 0x00000000003f7886 */ /* 0x008fe20000820100 */
[----:B------:R-:W-:Y:S01]  /*2e20*/  ULEA UR12, UR12, UR21, 0xe ;  /* 0x000000150c0c7291 */ /* 0x000fe2000f8e703f */
[----:B--2---:R-:W-:Y:S01]  /*2e30*/  SHF.L.U32 R2, R0, 0x1f, RZ ;  /* 0x0000001f00027819 */ /* 0x004fe200000006ff */
[----:B------:R-:W-:-:S02]  /*2e40*/  VOTEU.ANY UP3, P1 ;  /* 0x00000000003f7886 */ /* 0x000fc40000860100 */
[----:B------:R-:W-:Y:S01]  /*2e50*/  @UP1 UIADD3 UR13, UR22, 0x80000, URZ ;  /* 0x00080000160d1890 */ /* 0x000fe2000fffe03f */
[----:B------:R-:W-:Y:S01]  /*2e60*/  @UP1 UMOV UR18, UR6 ;  /* 0x0000000600121c82 */ /* 0x000fe20008000000 */
[----:B------:R-:W-:Y:S01]  /*2e70*/  @UP1 UMOV UR19, UR7 ;  /* 0x0000000700131c82 */ /* 0x000fe20008000000 */
[----:B------:R-:W-:Y:S06]  /*2e80*/  BAR.SYNC.DEFER_BLOCKING 0x0 ;  /* 0x0000000000007b1d */ /* 0x000fec0000010000 */
[----:B------:R2:W-:Y:S02]  /*2e90*/  @UP2 UTMALDG.2D [UR8], [UR16] ;  /* 0x00000008100025b4 */ /* 0x0005e40008008000 */
[----:B------:R-:W-:Y:S06]  /*2ea0*/  BAR.SYNC.DEFER_BLOCKING 0x0 ;  /* 0x0000000000007b1d */ /* 0x000fec0000010000 */
[----:B------:R2:W-:Y:S02]  /*2eb0*/  @UP3 UTMALDG.2D [UR12], [UR18] ;  /* 0x0000000c120035b4 */ /* 0x0005e40008008000 */
[----:B------:R-:W-:Y:S06]  /*2ec0*/  BAR.SYNC.DEFER_BLOCKING 0x0 ;  /* 0x0000000000007b1d */ /* 0x000fec0000010000 */
[----:B------:R-:W3:Y:S02]  /*2ed0*/  SYNCS.PHASECHK.TRANS64.TRYWAIT P0, [UR22+0x80000], R2 ;  /* 0x08000002ff0075a7 */ /* 0x000ee40008000156 */
[----:B--23--:R-:W-:Y:S05]  /*2ee0*/  @!P0 BRA `(.L_x_48) ;  /* 0x0000002400688947 */ /* 0x00cfea0003800000 */
.L_x_50:
[----:B------:R-:W-:Y:S01]  /*2ef0*/  STL.64 [R1+0x268], R150 ;  /* 0x0002689601007387 */ /* 0x000fe20000100a00 */
[----:B------:R-:W-:Y:S01]  /*2f00*/  USHF.L.U32 UR8, UR53, 0x7, URZ ;  /* 0x0000000735087899 */ /* 0x000fe2000800063f */
[----:B------:R-:W2:Y:S02]  /*2f10*/  LDC R2, c[0x0][0x230] ;  /* 0x00008c00ff027b82 */ /* 0x000ea40000000800 */
[----:B------:R-:W-:Y:S04]  /*2f20*/  STL.64 [R1+0x260], R148 ;  /* 0x0002609401007387 */ /* 0x000fe80000100a00 */
        /* <DEDUP_REMOVED lines=11> */
[----:B------:R3:W-:Y:S04]  /*2fe0*/  STL.64 [R1+0x200], R124 ;  /* 0x0002007c01007387 */ /* 0x0007e80000100a00 */
[----:B---3--:R-:W3:Y:S04]  /*2ff0*/  LDL.LU.64 R124, [R1] ;  /* 0x00000000017c7983 */ /* 0x008ee80000300a00 */
[----:B------:R-:W3:Y:S04]  /*3000*/  LDL.LU.64 R126, [R1+0x8] ;  /* 0x00000800017e7983 */ /* 0x000ee80000300a00 */
        /* <DEDUP_REMOVED lines=61> */
[----:B------:R-:W3:Y:S01]  /*33e0*/  LDL.LU.64 R250, [R1+0x1f8] ;  /* 0x0001f80001fa7983 */ /* 0x000ee20000300a00 */
[----:B------:R-:W-:-:S02]  /*33f0*/  ULOP3.LUT UR8, UR8, 0x200, URZ, 0xc0, !UPT ;  /* 0x0000020008087892 */ /* 0x000fc4000f8ec03f */
[----:B------:R-:W-:Y:S02]  /*3400*/  USHF.R.U32.HI UR9, URZ, 0x4, UR21 ;  /* 0x000000043f097899 */ /* 0x000fe40008011615 */
[----:B------:R-:W-:Y:S02]  /*3410*/  ULEA.HI UR8, UR20, UR8, URZ, 0x1c ;  /* 0x0000000814087291 */ /* 0x000fe4000f8fe03f */
[----:B------:R-:W-:Y:S02]  /*3420*/  USGXT.U32 UR9, UR9, 0xe ;  /* 0x0000000e0909789a */ /* 0x000fe40008000000 */
[----:B------:R-:W-:Y:S02]  /*3430*/  ULOP3.LUT UR44, UR8, 0x3fff, URZ, 0xc0, !UPT ;  /* 0x00003fff082c7892 */ /* 0x000fe4000f8ec03f */
[----:B------:R-:W-:Y:S01]  /*3440*/  ULOP3.LUT UR46, UR9, 0x4000000, URZ, 0xfc, !UPT ;  /* 0x04000000092e7892 */ /* 0x000fe2000f8efc3f */
[----:B------:R-:W-:Y:S01]  /*3450*/  UMOV UR45, 0x40000040 ;  /* 0x40000040002d7882 */ /* 0x000fe20000000000 */
[----:B------:R-:W-:Y:S01]  /*3460*/  UMOV UR47, 0x40000040 ;  /* 0x40000040002f7882 */ /* 0x000fe20000000000 */
[----:B------:R-:W-:-:S02]  /*3470*/  UIADD3 UR40, UP0, UR44, 0x2, URZ ;  /* 0x000000022c287890 */ /* 0x000fc4000ff1e03f */
[----:B------:R-:W-:Y:S01]  /*3480*/  UIADD3 UR42, UP1, UR9, 0x4000080, URZ ;  /* 0x04000080092a7890 */ /* 0x000fe2000ff3e03f */
[----:B------:R-:W-:Y:S02]  /*3490*/  UMOV UR8, URZ ;  /* 0x0000003f00087c82 */ /* 0x000fe40008000000 */
[----:B------:R-:W-:Y:S01]  /*34a0*/  UMOV UR9, URZ ;  /* 0x0000003f00097c82 */ /* 0x000fe20008000000 */
[----:B------:R-:W-:Y:S02]  /*34b0*/  UIADD3.X UR41, UR8, 0x40000040, URZ, UP0, !UPT ;  /* 0x4000004008297890 */ /* 0x000fe400087fe43f */
[----:B------:R-:W-:Y:S02]  /*34c0*/  UIADD3.X UR43, UR9, 0x40000040, URZ, UP1, !UPT ;  /* 0x40000040092b7890 */ /* 0x000fe40008ffe43f */
[----:B------:R-:W-:Y:S02]  /*34d0*/  UIADD3.64 UR36, UR40, 0x2, URZ ;  /* 0x0000000228247897 */ /* 0x000fe4000fffe03f */
[----:B------:R-:W-:-:S02]  /*34e0*/  UIADD3.64 UR38, UR42, 0x80, URZ ;  /* 0x000000802a267897 */ /* 0x000fc4000fffe03f */
[----:B------:R-:W-:Y:S02]  /*34f0*/  UIADD3.64 UR32, UR40, 0x4, URZ ;  /* 0x0000000428207897 */ /* 0x000fe4000fffe03f */
[----:B------:R-:W-:Y:S02]  /*3500*/  UIADD3.64 UR34, UR42, 0x100, URZ ;  /* 0x000001002a227897 */ /* 0x000fe4000fffe03f */
[----:B------:R-:W-:Y:S02]  /*3510*/  UIADD3.64 UR28, UR40, 0x7fe, URZ ;  /* 0x000007fe281c7897 */ /* 0x000fe4000fffe03f */
[----:B------:R-:W-:Y:S02]  /*3520*/  UIADD3.64 UR30, UR42, 0x180, URZ ;  /* 0x000001802a1e7897 */ /* 0x000fe4000fffe03f */
[----:B------:R-:W-:Y:S02]  /*3530*/  UIADD3.64 UR24, UR40, 0x800, URZ ;  /* 0x0000080028187897 */ /* 0x000fe4000fffe03f */
[----:B------:R-:W-:-:S02]  /*3540*/  UIADD3.64 UR26, UR42, 0x200, URZ ;  /* 0x000002002a1a7897 */ /* 0x000fc4000fffe03f */
[----:B------:R-:W-:Y:S02]  /*3550*/  UIADD3.64 UR20, UR40, 0x802, URZ ;  /* 0x0000080228147897 */ /* 0x000fe4000fffe03f */
[----:B------:R-:W-:Y:S02]  /*3560*/  UIADD3.64 UR22, UR42, 0x280, URZ ;  /* 0x000002802a167897 */ /* 0x000fe4000fffe03f */
[----:B------:R-:W-:Y:S02]  /*3570*/  UIADD3.64 UR16, UR40, 0x804, URZ ;  /* 0x0000080428107897 */ /* 0x000fe4000fffe03f */
[----:B------:R-:W-:Y:S01]  /*3580*/  UIADD3.64 UR18, UR42, 0x300, URZ ;  /* 0x000003002a127897 */ /* 0x000fe2000fffe03f */
[----:B---3--:R-:W-:-:S06]  /*3590*/  WARPGROUP.ARRIVE ;  /* 0x00000000000079c5 */ /* 0x008fcc0000000000 */
[----:B------:R-:W-:Y:S03]  /*35a0*/  HGMMA.64x256x16.F32 R124, gdesc[UR44].tnspB, R124, gsb0 ;  /* 0x43e000002c7c79f0 */ /* 0x000fe6000800087c */
[----:B------:R-:W-:Y:S02]  /*35b0*/  WARPGROUP.DEPBAR.LE gsb0, 0x0 ;  /* 0x00008000000079c5 */ /* 0x000fe40000010000 */
[----:B------:R-:W-:-:S15]  /*35c0*/  WARPGROUP.ARRIVE ;  /* 0x00000000000079c5 */ /* 0x000fde0000000000 */
[----:B------:R-:W-:-:S08]  /*35d0*/  NOP ;  /* 0x0000000000007918 */ /* 0x000fd00000000000 */
        /* <DEDUP_REMOVED lines=26> */
[----:B------:R-:W-:Y:S04]  /*3780*/  STL.64 [R1], R124 ;  /* 0x0000007c01007387 */ /* 0x000fe80000100a00 */
        /* <DEDUP_REMOVED lines=63> */
[----:B---3--:R-:W3:Y:S04]  /*3b80*/  LDL.LU.64 R150, [R1+0x268] ;  /* 0x0002680001967983 */ /* 0x008ee80000300a00 */
        /* <DEDUP_REMOVED lines=13> */
[----:B------:R-:W-:-:S02]  /*3c60*/  UIADD3.64 UR44, UR40, 0x3fe, URZ ;  /* 0x000003fe282c7897 */ /* 0x000fc4000fffe03f */
[----:B------:R-:W-:Y:S02]  /*3c70*/  UIADD3.64 UR36, UR40, 0x402, URZ ;  /* 0x0000040228247897 */ /* 0x000fe4000fffe03f */
[----:B------:R-:W-:Y:S02]  /*3c80*/  UIADD3.64 UR32, UR40, 0x404, URZ ;  /* 0x0000040428207897 */ /* 0x000fe4000fffe03f */
[----:B------:R-:W-:Y:S02]  /*3c90*/  UIADD3.64 UR28, UR40, 0xbfe, URZ ;  /* 0x00000bfe281c7897 */ /* 0x000fe4000fffe03f */
[----:B------:R-:W-:Y:S02]  /*3ca0*/  UIADD3.64 UR24, UR40, 0xc00, URZ ;  /* 0x00000c0028187897 */ /* 0x000fe4000fffe03f */
[----:B------:R-:W-:Y:S02]  /*3cb0*/  UIADD3.64 UR20, UR40, 0xc02, URZ ;  /* 0x00000c0228147897 */ /* 0x000fe4000fffe03f */
[----:B------:R-:W-:-:S02]  /*3cc0*/  UIADD3.64 UR16, UR40, 0xc04, URZ ;  /* 0x00000c0428107897 */ /* 0x000fc4000fffe03f */
[----:B------:R-:W-:Y:S02]  /*3cd0*/  UIADD3 UR15, UR15, 0x80, URZ ;  /* 0x000000800f0f7890 */ /* 0x000fe4000fffe03f */
[----:B------:R-:W-:-:S04]  /*3ce0*/  UIADD3 UR52, UR52, 0x1, URZ ;  /* 0x0000000134347890 */ /* 0x000fc8000fffe03f */
[----:B--2---:R-:W-:Y:S01]  /*3cf0*/  ISETP.LE.AND P0, PT, R2, UR15, PT ;  /* 0x0000000f02007c0c */ /* 0x004fe2000bf03270 */
[----:B------:R-:W-:-:S04]  /*3d00*/  UISETP.NE.U32.AND UP0, UPT, UR52, 0x4, UPT ;  /* 0x000000043400788c */ /* 0x000fc8000bf05070 */
[----:B------:R-:W-:Y:S02]  /*3d10*/  USEL UR8, URZ, 0x1, UP0 ;  /* 0x000000013f087887 */ /* 0x000fe40008000000 */
[----:B------:R-:W-:-:S04]  /*3d20*/  USEL UR52, UR52, URZ, UP0 ;  /* 0x0000003f34347287 */ /* 0x000fc80008000000 */
[----:B------:R-:W-:Y:S01]  /*3d30*/  LOP3.LUT R0, R0, UR8, RZ, 0x3c, !PT ;  /* 0x0000000800007c12 */ /* 0x000fe2000f8e3cff */
[----:B---3--:R-:W-:-:S06]  /*3d40*/  WARPGROUP.ARRIVE ;  /* 0x00000000000079c5 */ /* 0x008fcc0000000000 */
[----:B------:R-:W-:Y:S01]  /*3d50*/  HGMMA.64x256x16.F32 R24, gdesc[UR44].tnspB, R24, gsb0 ;  /* 0x43e000002c1879f0 */ /* 0x000fe20008000818 */
[----:B------:R-:W-:Y:S01]  /*3d60*/  UIADD3.64 UR44, UR40, 0x400, URZ ;  /* 0x00000400282c7897 */ /* 0x000fe2000fffe03f */
[----:B------:R-:W-:Y:S01]  /*3d70*/  UMOV UR46, UR42 ;  /* 0x0000002a002e7c82 */ /* 0x000fe20008000000 */
[----:B------:R-:W-:Y:S01]  /*3d80*/  UMOV UR47, UR43 ;  /* 0x0000002b002f7c82 */ /* 0x000fe20008000000 */
[----:B------:R-:W-:Y:S02]  /*3d90*/  WARPGROUP.DEPBAR.LE gsb0, 0x0 ;  /* 0x00008000000079c5 */ /* 0x000fe40000010000 */
[----:B------:R-:W-:-:S15]  /*3da0*/  WARPGROUP.ARRIVE ;  /* 0x00000000000079c5 */ /* 0x000fde0000000000 */
[----:B------:R-:W-:-:S07]  /*3db0*/  NOP ;  /* 0x0000000000007918 */ /* 0x000fce0000000000 */
        /* <DEDUP_REMOVED lines=26> */
[----:B-1----:R-:W-:Y:S05]  /*3f60*/  @!P0 BRA `(.L_x_49) ;  /* 0xffffffec00508947 */ /* 0x002fea000383ffff */
.L_x_47:
[----:B------:R5:W-:Y:S04]  /*3f70*/  STL [R1+0x20c], R148 ;  /* 0x00020c9401007387 */ /* 0x000be80000100800 */
[----:B------:R-:W3:Y:S01]  /*3f80*/  LDL.LU R8, [R1] ;  /* 0x0000000001087983 */ /* 0x000ee20000300800 */
[----:B--2---:R-:W-:Y:S06]  /*3f90*/  BAR.SYNC.DEFER_BLOCKING 0x0 ;  /* 0x0000000000007b1d */ /* 0x004fec0000010000 */
[----:B-----5:R-:W2:Y:S04]  /*3fa0*/  LDL.LU R148, [R1+0x4] ;  /* 0x0000040001947983 */ /* 0x020ea80000300800 */
[----:B------:R5:W-:Y:S04]  /*3fb0*/  STL [R1+0x208], R149 ;  /* 0x0002089501007387 */ /* 0x000be80000100800 */
[----:B-----5:R-:W5:Y:S01]  /*3fc0*/  LDL.LU R149, [R1+0xc] ;  /* 0x00000c0001957983 */ /* 0x020f620000300800 */
[----:B------:R-:W4:Y:S03]  /*3fd0*/  @!P2 SYNCS.CCTL.IV [UR55+0x80000] ;  /* 0x08000000ff00a9b1 */ /* 0x000f260008000037 */
[----:B------:R-:W5:Y:S04]  /*3fe0*/  LDL.LU R9, [R1+0x8] ;  /* 0x0000080001097983 */ /* 0x000f680000300800 */
[----:B------:R1:W-:Y:S01]  /*3ff0*/  STL [R1+0x204], R150 ;  /* 0x0002049601007387 */ /* 0x0003e20000100800 */
[----:B----4-:R-:W-:Y:S06]  /*4000*/  BAR.SYNC.DEFER_BLOCKING 0x0 ;  /* 0x0000000000007b1d */ /* 0x010fec0000010000 */
[----:B-1----:R-:W4:Y:S04]  /*4010*/  LDL.LU R150, [R1+0x14] ;  /* 0x0000140001967983 */ /* 0x002f280000300800 */
[----:B------:R-:W4:Y:S04]  /*4020*/  LDL.LU R10, [R1+0x10] ;  /* 0x00001000010a7983 */ /* 0x000f280000300800 */
[----:B------:R1:W-:Y:S01]  /*4030*/  STL [R1+0x200], R151 ;  /* 0x0002009701007387 */ /* 0x0003e20000100800 */
[----:B------:R-:W1:Y:S02]  /*4040*/  @!P2 SYNCS.CCTL.IV [UR55+0x80008] ;  /* 0x08000800ff00a9b1 */ /* 0x000e640008000037 */
[----:B-1----:R-:W-:Y:S06]  /*4050*/  BAR.SYNC.DEFER_BLOCKING 0x0 ;  /* 0x0000000000007b1d */ /* 0x002fec0000010000 */
[----:B------:R-:W4:Y:S04]  /*4060*/  LDL.LU R151, [R1+0x1c] ;  /* 0x00001c0001977983 */ /* 0x000f280000300800 */
[----:B------:R-:W4:Y:S04]  /*4070*/  LDL.LU R11, [R1+0x18] ;  /* 0x00001800010b7983 */ /* 0x000f280000300800 */
[----:B------:R-:W4:Y:S04]  /*4080*/  LDL.LU R20, [R1+0x24] ;  /* 0x0000240001147983 */ /* 0x000f280000300800 */
[----:B------:R-:W4:Y:S04]  /*4090*/  LDL.LU R4, [R1+0x20] ;  /* 0x0000200001047983 */ /* 0x000f280000300800 */
[----:B------:R-:W4:Y:S01]  /*40a0*/  LDL.LU R3, [R1+0x2c] ;  /* 0x00002c0001037983 */ /* 0x000f220000300800 */
[----:B------:R-:W1:Y:S03]  /*40b0*/  @!P2 SYNCS.CCTL.IV [UR55+0x80010] ;  /* 0x08001000ff00a9b1 */ /* 0x000e660008000037 */
[----:B------:R-:W4:Y:S04]  /*40c0*/  LDL.LU R5, [R1+0x28] ;  /* 0x0000280001057983 */ /* 0x000f280000300800 */
        /* <DEDUP_REMOVED lines=115> */
[----:B---3--:R-:W3:Y:S01]  /*4800*/  LDL.LU R2, [R1+0x1f8] ;  /* 0x0001f80001027983 */ /* 0x008ee20000300800 */
[----:B--2---:R-:W-:-:S02]  /*4810*/  F2FP.F16.F32.PACK_AB R8, R148, R8 ;  /* 0x000000089408723e */ /* 0x004fc400000000ff */
[----:B-----5:R-:W-:Y:S01]  /*4820*/  F2FP.F16.F32.PACK_AB R9, R149, R9 ;  /* 0x000000099509723e */ /* 0x020fe200000000ff */
[----:B------:R-:W2:Y:S01]  /*4830*/  LDL.LU R148, [R1+0x20c] ;  /* 0x00020c0001947983 */ /* 0x000ea20000300800 */
[----:B----4-:R-:W-:Y:S02]  /*4840*/  F2FP.F16.F32.PACK_AB R10, R150, R10 ;  /* 0x0000000a960a723e */ /* 0x010fe400000000ff */
[----:B------:R-:W-:Y:S01]  /*4850*/  F2FP.F16.F32.PACK_AB R11, R151, R11 ;  /* 0x0000000b970b723e */ /* 0x000fe200000000ff */
[----:B------:R-:W2:Y:S04]  /*4860*/  LDL.LU R149, [R1+0x208] ;  /* 0x0002080001957983 */ /* 0x000ea80000300800 */
[----:B------:R-:W4:Y:S04]  /*4870*/  LDL.LU R150, [R1+0x204] ;  /* 0x0002040001967983 */ /* 0x000f280000300800 */
[----:B------:R-:W4:Y:S01]  /*4880*/  LDL.LU R151, [R1+0x200] ;  /* 0x0002000001977983 */ /* 0x000f220000300800 */
[----:B------:R-:W-:-:S02]  /*4890*/  F2FP.F16.F32.PACK_AB R4, R20, R4 ;  /* 0x000000041404723e */ /* 0x000fc400000000ff */
[----:B------:R-:W-:Y:S02]  /*48a0*/  ELECT P0, URZ, PT ;  /* 0x00000000003f782f */ /* 0x000fe40003800000 */
[----:B------:R-:W-:Y:S01]  /*48b0*/  F2FP.F16.F32.PACK_AB R6, R0, R6 ;  /* 0x000000060006723e */ /* 0x000fe200000000ff */
[----:B------:R-:W5:Y:S01]  /*48c0*/  S2R R20, SR_TID.X ;  /* 0x0000000000147919 */ /* 0x000f620000002100 */
[----:B------:R-:W-:Y:S01]  /*48d0*/  F2FP.F16.F32.PACK_AB R5, R3, R5 ;  /* 0x000000050305723e */ /* 0x000fe200000000ff */
[----:B------:R-:W-:Y:S01]  /*48e0*/  ULOP3.LUT UR53, UR53, 0x3, URZ, 0xc0, !UPT ;  /* 0x0000000335357892 */ /* 0x000fe2000f8ec03f */
[----:B------:R-:W-:Y:S01]  /*48f0*/  F2FP.F16.F32.PACK_AB R152, R243, R152 ;  /* 0x00000098f398723e */ /* 0x000fe200000000ff */
[----:B-1----:R-:W-:Y:S01]  /*4900*/  BAR.SYNC.DEFER_BLOCKING 0x0 ;  /* 0x0000000000007b1d */ /* 0x002fe20000010000 */
[----:B------:R-:W-:Y:S01]  /*4910*/  F2FP.F16.F32.PACK_AB R153, R242, R153 ;  /* 0x00000099f299723e */ /* 0x000fe200000000ff */
[----:B------:R-:W-:Y:S01]  /*4920*/  ULEA UR52, UR53, UR55, 0xf ;  /* 0x0000003735347291 */ /* 0x000fe2000f8e783f */
[----:B------:R-:W-:Y:S01]  /*4930*/  F2FP.F16.F32.PACK_AB R154, R241, R154 ;  /* 0x0000009af19a723e */ /* 0x000fe200000000ff */
[----:B------:R-:W-:Y:S01]  /*4940*/  ULEA UR53, UR53, UR54, 0x6 ;  /* 0x0000003635357291 */ /* 0x000fe2000f8e303f */
[----:B------:R-:W-:-:S02]  /*4950*/  F2FP.F16.F32.PACK_AB R155, R240, R155 ;  /* 0x0000009bf09b723e */ /* 0x000fc400000000ff */
[----:B------:R-:W-:Y:S01]  /*4960*/  F2FP.F16.F32.PACK_AB R24, R25, R24 ;  /* 0x000000181918723e */ /* 0x000fe200000000ff */
[----:B------:R-:W-:Y:S01]  /*4970*/  UMOV UR54, UR11 ;  /* 0x0000000b00367c82 */ /* 0x000fe20008000000 */
[----:B------:R-:W-:Y:S02]  /*4980*/  F2FP.F16.F32.PACK_AB R25, R27, R26 ;  /* 0x0000001a1b19723e */ /* 0x000fe400000000ff */
[----:B------:R-:W-:Y:S02]  /*4990*/  F2FP.F16.F32.PACK_AB R56, R57, R56 ;  /* 0x000000383938723e */ /* 0x000fe400000000ff */
[----:B------:R-:W-:Y:S02]  /*49a0*/  F2FP.F16.F32.PACK_AB R26, R29, R28 ;  /* 0x0000001c1d1a723e */ /* 0x000fe400000000ff */
[----:B------:R-:W-:Y:S02]  /*49b0*/  F2FP.F16.F32.PACK_AB R27, R31, R30 ;  /* 0x0000001e1f1b723e */ /* 0x000fe400000000ff */
[----:B------:R-:W-:-:S02]  /*49c0*/  F2FP.F16.F32.PACK_AB R57, R59, R58 ;  /* 0x0000003a3b39723e */ /* 0x000fc400000000ff */
[----:B------:R-:W-:Y:S02]  /*49d0*/  F2FP.F16.F32.PACK_AB R88, R89, R88 ;  /* 0x000000585958723e */ /* 0x000fe400000000ff */
[----:B------:R-:W-:Y:S02]  /*49e0*/  F2FP.F16.F32.PACK_AB R58, R61, R60 ;  /* 0x0000003c3d3a723e */ /* 0x000fe400000000ff */
[----:B------:R-:W-:Y:S01]  /*49f0*/  F2FP.F16.F32.PACK_AB R59, R63, R62 ;  /* 0x0000003e3f3b723e */ /* 0x000fe200000000ff */
[----:B------:R-:W1:Y:S01]  /*4a00*/  @!P2 SYNCS.CCTL.IV [UR55+0x80018] ;  /* 0x08001800ff00a9b1 */ /* 0x000e620008000037 */
[----:B------:R-:W-:Y:S02]  /*4a10*/  F2FP.F16.F32.PACK_AB R89, R91, R90 ;  /* 0x0000005a5b59723e */ /* 0x000fe400000000ff */
[----:B------:R-:W-:Y:S01]  /*4a20*/  F2FP.F16.F32.PACK_AB R120, R121, R120 ;  /* 0x000000787978723e */ /* 0x000fe200000000ff */
[C---:B-----5:R-:W-:Y:S01]  /*4a30*/  IMAD.SHL.U32 R0, R20.reuse, 0x80, RZ ;  /* 0x0000008014007824 */ /* 0x060fe200078e00ff */
[----:B------:R-:W-:-:S02]  /*4a40*/  LOP3.LUT R3, R20, 0xff, RZ, 0xc0, !PT ;  /* 0x000000ff14037812 */ /* 0x000fc400078ec0ff */
[----:B------:R-:W-:Y:S02]  /*4a50*/  F2FP.F16.F32.PACK_AB R168, R227, R168 ;  /* 0x000000a8e3a8723e */ /* 0x000fe400000000ff */
[----:B------:R-:W-:Y:S02]  /*4a60*/  LOP3.LUT R0, R0, 0x780, RZ, 0xc0, !PT ;  /* 0x0000078000007812 */ /* 0x000fe400078ec0ff */
[----:B------:R-:W-:Y:S02]  /*4a70*/  F2FP.F16.F32.PACK_AB R90, R93, R92 ;  /* 0x0000005c5d5a723e */ /* 0x000fe400000000ff */
[----:B------:R-:W-:Y:S02]  /*4a80*/  F2FP.F16.F32.PACK_AB R169, R226, R169 ;  /* 0x000000a9e2a9723e */ /* 0x000fe400000000ff */
[----:B------:R-:W-:Y:S02]  /*4a90*/  F2FP.F16.F32.PACK_AB R91, R95, R94 ;  /* 0x0000005e5f5b723e */ /* 0x000fe400000000ff */
[----:B------:R-:W-:-:S02]  /*4aa0*/  F2FP.F16.F32.PACK_AB R121, R123, R122 ;  /* 0x0000007a7b79723e */ /* 0x000fc400000000ff */
[----:B------:R-:W-:Y:S02]  /*4ab0*/  F2FP.F16.F32.PACK_AB R122, R125, R124 ;  /* 0x0000007c7d7a723e */ /* 0x000fe400000000ff */
[----:B------:R-:W-:Y:S02]  /*4ac0*/  F2FP.F16.F32.PACK_AB R170, R225, R170 ;  /* 0x000000aae1aa723e */ /* 0x000fe400000000ff */
        /* <DEDUP_REMOVED lines=9> */
[----:B------:R-:W-:-:S02]  /*4b60*/  ISETP.LT.U32.AND P0, PT, R3, 0x80, P0 ;  /* 0x000000800300780c */ /* 0x000fc40000701070 */
[----:B------:R-:W-:Y:S02]  /*4b70*/  F2FP.F16.F32.PACK_AB R33, R35, R34 ;  /* 0x000000222321723e */ /* 0x000fe400000000ff */
[----:B------:R-:W-:Y:S02]  /*4b80*/  F2FP.F16.F32.PACK_AB R173, R222, R173 ;  /* 0x000000addead723e */ /* 0x000fe400000000ff */
[----:B------:R-:W-:Y:S02]  /*4b90*/  F2FP.F16.F32.PACK_AB R64, R65, R64 ;  /* 0x000000404140723e */ /* 0x000fe400000000ff */
[----:B------:R-:W-:Y:S02]  /*4ba0*/  F2FP.F16.F32.PACK_AB R34, R37, R36 ;  /* 0x000000242522723e */ /* 0x000fe400000000ff */
[----:B------:R-:W-:Y:S02]  /*4bb0*/  F2FP.F16.F32.PACK_AB R35, R39, R38 ;  /* 0x000000262723723e */ /* 0x000fe400000000ff */
[----:B------:R-:W-:Y:S01]  /*4bc0*/  F2FP.F16.F32.PACK_AB R174, R221, R174 ;  /* 0x000000aeddae723e */ /* 0x000fe200000000ff */
[----:B------:R-:W-:Y:S01]  /*4bd0*/  VOTEU.ANY UP0, P0 ;  /* 0x00000000003f7886 */ /* 0x000fe20000000100 */
[----:B------:R-:W-:Y:S01]  /*4be0*/  F2FP.F16.F32.PACK_AB R65, R67, R66 ;  /* 0x000000424341723e */ /* 0x000fe200000000ff */
[----:B------:R-:W-:Y:S01]  /*4bf0*/  VOTEU.ANY UP1, P0 ;  /* 0x00000000003f7886 */ /* 0x000fe20000020100 */
[----:B------:R-:W-:-:S02]  /*4c00*/  F2FP.F16.F32.PACK_AB R96, R97, R96 ;  /* 0x000000606160723e */ /* 0x000fc400000000ff */
[----:B------:R-:W-:Y:S01]  /*4c10*/  F2FP.F16.F32.PACK_AB R66, R69, R68 ;  /* 0x000000444542723e */ /* 0x000fe200000000ff */
[----:B------:R-:W-:Y:S01]  /*4c20*/  @UP0 UMOV UR8, UR48 ;  /* 0x0000003000080c82 */ /* 0x000fe20008000000 */
[----:B------:R-:W-:Y:S01]  /*4c30*/  F2FP.F16.F32.PACK_AB R175, R220, R175 ;  /* 0x000000afdcaf723e */ /* 0x000fe200000000ff */
[----:B------:R-:W-:Y:S01]  /*4c40*/  @UP0 UMOV UR9, UR49 ;  /* 0x0000003100090c82 */ /* 0x000fe20008000000 */
        /* <DEDUP_REMOVED lines=74> */
[----:B------:R-:W-:Y:S01]  /*50f0*/  F2FP.F16.F32.PACK_AB R196, R196, R21 ;  /* 0x00000015c4c4723e */ /* 0x000fe200000000ff */
[----:B------:R-:W-:-:S05]  /*5100*/  IMAD.SHL.U32 R21, R20, 0x10, RZ ;  /* 0x0000001014157824 */ /* 0x000fca00078e00ff */
[----:B------:R-:W-:Y:S02]  /*5110*/  LOP3.LUT R21, R0, 0x70, R21, 0xf8, !PT ;  /* 0x0000007000157812 */ /* 0x000fe400078ef815 */
[----:B------:R-:W-:Y:S02]  /*5120*/  F2FP.F16.F32.PACK_AB R197, R199, R197 ;  /* 0x000000c5c7c5723e */ /* 0x000fe400000000ff */
[----:B------:R-:W-:Y:S01]  /*5130*/  LOP3.LUT R21, R21, 0x10, R20, 0x78, !PT ;  /* 0x0000001015157812 */ /* 0x000fe200078e7814 */
[----:B------:R-:W-:-:S05]  /*5140*/  IMAD.SHL.U32 R20, R20, 0x40, RZ ;  /* 0x0000004014147824 */ /* 0x000fca00078e00ff */
[----:B------:R-:W-:Y:S02]  /*5150*/  LOP3.LUT R20, R21, 0x3800, R20, 0xf8, !PT ;  /* 0x0000380015147812 */ /* 0x000fe400078ef814 */
[----:B------:R-:W-:Y:S02]  /*5160*/  F2FP.F16.F32.PACK_AB R198, R198, R23 ;  /* 0x00000017c6c6723e */ /* 0x000fe400000000ff */
[C---:B------:R-:W-:Y:S01]  /*5170*/  LOP3.LUT R3, R20.reuse, 0x40, RZ, 0x3c, !PT ;  /* 0x0000004014037812 */ /* 0x040fe200078e3cff */
[----:B------:R-:W-:Y:S01]  /*5180*/  VIADD R0, R20, UR55 ;  /* 0x0000003714007c36 */ /* 0x000fe20008000000 */
[----:B---3--:R-:W-:-:S03]  /*5190*/  F2FP.F16.F32.PACK_AB R199, R22, R2 ;  /* 0x0000000216c7723e */ /* 0x008fc600000000ff */
[----:B------:R-:W-:Y:S01]  /*51a0*/  VIADD R3, R3, UR55 ;  /* 0x0000003703037c36 */ /* 0x000fe20008000000 */
[C---:B------:R-:W-:Y:S01]  /*51b0*/  LOP3.LUT R2, R20.reuse, 0x20, RZ, 0x3c, !PT ;  /* 0x0000002014027812 */ /* 0x040fe200078e3cff */
[----:B-1----:R-:W-:Y:S01]  /*51c0*/  STSM.16.M88.4 [R0], R8 ;  /* 0x0000000800007844 */ /* 0x002fe20000000200 */
[----:B------:R-:W-:-:S03]  /*51d0*/  LOP3.LUT R20, R20, 0x60, RZ, 0x3c, !PT ;  /* 0x0000006014147812 */ /* 0x000fc600078e3cff */
[----:B------:R-:W-:Y:S01]  /*51e0*/  STSM.16.M88.4 [R0+0x8000], R152 ;  /* 0x0080009800007844 */ /* 0x000fe20000000200 */
[----:B------:R-:W-:Y:S01]  /*51f0*/  VIADD R2, R2, UR55 ;  /* 0x0000003702027c36 */ /* 0x000fe20008000000 */
[----:B--2---:R-:W-:Y:S01]  /*5200*/  F2FP.F16.F32.PACK_AB R146, R149, R148 ;  /* 0x000000949592723e */ /* 0x004fe200000000ff */
[----:B------:R-:W-:Y:S01]  /*5210*/  VIADD R20, R20, UR55 ;  /* 0x0000003714147c36 */ /* 0x000fe20008000000 */
[----:B------:R-:W-:Y:S04]  /*5220*/  STSM.16.M88.4 [R0+0x10000], R168 ;  /* 0x010000a800007844 */ /* 0x000fe80000000200 */
[----:B------:R-:W-:Y:S01]  /*5230*/  STSM.16.M88.4 [R0+0x18000], R184 ;  /* 0x018000b800007844 */ /* 0x000fe20000000200 */
[----:B----4-:R-:W-:-:S03]  /*5240*/  F2FP.F16.F32.PACK_AB R147, R151, R150 ;  /* 0x000000969793723e */ /* 0x010fc600000000ff */
[----:B------:R-:W-:Y:S04]  /*5250*/  STSM.16.M88.4 [R0+0x4000], R24 ;  /* 0x0040001800007844 */ /* 0x000fe80000000200 */
[----:B------:R-:W-:Y:S04]  /*5260*/  STSM.16.M88.4 [R0+0xc000], R56 ;  /* 0x00c0003800007844 */ /* 0x000fe80000000200 */
[----:B------:R-:W-:Y:S04]  /*5270*/  STSM.16.M88.4 [R0+0x14000], R88 ;  /* 0x0140005800007844 */ /* 0x000fe80000000200 */
[----:B------:R-:W-:Y:S04]  /*5280*/  STSM.16.M88.4 [R0+0x1c000], R120 ;  /* 0x01c0007800007844 */ /* 0x000fe80000000200 */
[----:B------:R-:W-:Y:S04]  /*5290*/  STSM.16.M88.4 [R2], R4 ;  /* 0x0000000402007844 */ /* 0x000fe80000000200 */
[----:B------:R-:W-:Y:S04]  /*52a0*/  STSM.16.M88.4 [R2+0x8000], R156 ;  /* 0x0080009c02007844 */ /* 0x000fe80000000200 */
[----:B------:R-:W-:Y:S04]  /*52b0*/  STSM.16.M88.4 [R2+0x10000], R172 ;  /* 0x010000ac02007844 */ /* 0x000fe80000000200 */
[----:B------:R-:W-:Y:S04]  /*52c0*/  STSM.16.M88.4 [R2+0x18000], R188 ;  /* 0x018000bc02007844 */ /* 0x000fe80000000200 */
        /* <DEDUP_REMOVED lines=19> */
[----:B------:R-:W-:Y:S01]  /*5400*/  STSM.16.M88.4 [R20+0x1c000], R144 ;  /* 0x01c0009014007844 */ /* 0x000fe20000000200 */
[----:B------:R1:W-:Y:S06]  /*5410*/  MEMBAR.ALL.CTA ;  /* 0x0000000000007992 */ /* 0x0003ec0000008000 */
[----:B-1----:R-:W1:Y:S02]  /*5420*/  FENCE.VIEW.ASYNC.S ;  /* 0x00000000000073c6 */ /* 0x002e640000000000 */
[----:B-1----:R-:W-:Y:S06]  /*5430*/  BAR.SYNC.DEFER_BLOCKING 0x0 ;  /* 0x0000000000007b1d */ /* 0x002fec0000010000 */
[----:B------:R1:W-:Y:S01]  /*5440*/  @UP1 UTMASTG.2D [UR52], [UR8] ;  /* 0x00000034080013b5 */ /* 0x0003e20008008000 */
[----:B------:R0:W-:Y:S01]  /*5450*/  UTMACMDFLUSH ;  /* 0x00000000000079b7 */ /* 0x0001e20000000000 */
[----:B------:R-:W-:-:S04]  /*5460*/  DEPBAR.LE SB0, 0x0 ;  /* 0x000080000000791a */ /* 0x000fc80000000000 */
[----:B------:R-:W-:Y:S06]  /*5470*/  BAR.SYNC.DEFER_BLOCKING 0x0 ;  /* 0x0000000000007b1d */ /* 0x000fec0000010000 */
[----:B-1----:R-:W-:Y:S05]  /*5480*/  EXIT ;  /* 0x000000000000794d */ /* 0x002fea0003800000 */
.L_x_48:
[----:B------:R-:W2:Y:S02]  /*5490*/  SYNCS.PHASECHK.TRANS64.TRYWAIT P0, [UR22+0x80000], R2 ;  /* 0x08000002ff0075a7 */ /* 0x000ea40008000156 */
[----:B--2---:R-:W-:Y:S05]  /*54a0*/  @!P0 BRA `(.L_x_48) ;  /* 0xfffffffc00f88947 */ /* 0x004fea000383ffff */
[----:B------:R-:W-:Y:S05]  /*54b0*/  BRA `(.L_x_50) ;  /* 0xffffffd8008c7947 */ /* 0x000fea000383ffff */
.L_x_51:
[----:B------:R-:W-:-:S00]  /*54c0*/  BRA `(.L_x_51) ;  /* 0xfffffffc00fc7947 */ /* 0x000fc0000383ffff */
[----:B------:R-:W-:-:S00]  /*54d0*/  NOP ;  /* 0x0000000000007918 */ /* 0x000fc00000000000 */
        /* <DEDUP_REMOVED lines=10> */
.L_x_52:


//--------------------- .nv.shared.gluon_wgmma    --------------------------
	.section	.nv.shared.gluon_wgmma,"aw",@nobits
	.sectionflags	@""
	.align	16
	.zero		1024


//--------------------- .nv.shared.reserved.0     --------------------------
	.section	.nv.shared.reserved.0,"aw",@nobits
	.weak		__nv_reservedSMEM_offset_0_alias
	.size		__nv_reservedSMEM_offset_0_alias, 0, 0
	.other		__nv_reservedSMEM_offset_0_alias,@"STO_CUDA_RESERVED_SHARED STV_DEFAULT"
__nv_reservedSMEM_offset_0_alias:
	.zero		0


//--------------------- .nv.constant0.gluon_wgmma --------------------------
	.section	.nv.constant0.gluon_wgmma,"a",@progbits
	.sectionflags	@""
	.align	4
.nv.constant0.gluon_wgmma:
	.zero		608


//--------------------- SYMBOLS --------------------------

	.type		.nv.reservedSmem.offset0,@object
	.size		.nv.reservedSmem.offset0,0x4
